	.target	sm_100a

	.elftype	@"ET_EXEC"


//--------------------- .note.nv.tkinfo           --------------------------
	.section	.note.nv.tkinfo,"",@"SHT_NOTE"
	.sectionflags	@"SHF_NOTE_NV_TKINFO"
	.tkinfo
        /*0018*/ 	.word	0x00000002
        /*0030*/ 	.string	""
        /*0030*/ 	.string	"ptxas"
        /*0030*/ 	.string	"Cuda compilation tools, release 13.0, V13.0.88"
        /*0030*/ 	.string	"Build cuda_13.0.r13.0/compiler.36424714_0"
        /*0030*/ 	.string	"-arch sm_100a -m 64 "



//--------------------- .note.nv.cuinfo           --------------------------
	.section	.note.nv.cuinfo,"",@"SHT_NOTE"
	.sectionflags	@"SHF_NOTE_NV_CUINFO"
        /*0018*/ 	.short	0x0002
        /*001a*/ 	.short	0x0064
        /*001c*/ 	.short	0x0082
	.zero		2


//--------------------- .nv.info                  --------------------------
	.section	.nv.info,"",@"SHT_CUDA_INFO"
	.align	4


	//----- nvinfo : EIATTR_REGCOUNT
	.align		4
        /*0000*/ 	.byte	0x04, 0x2f
        /*0002*/ 	.short	(.L_19 - .L_18)
	.align		4
.L_18:
        /*0004*/ 	.word	index@(_ZN7cutlass13device_kernelINS_4gemm6kernel13GemmUniversalIN4cute5tupleIJiiiiEEENS1_10collective13CollectiveMmaINS1_35MainloopSm100TmaUmmaWarpSpecializedILi27ELi2ELi4ENS5_IJNS4_1CILi1EEESB_SB_EEEEENS5_IJNSA_ILi64EEESE_SE_EEENS_12float_e4m3_tENS5_IJSB_llEEENS_12float_e5m2_tENS5_IJlSB_lEEENS4_8TiledMMAINS4_8MMA_AtomIJNS4_10MMA_TraitsINS4_19SM100_MMA_F8F6F4_SSEJSG_SI_fSE_SE_NS4_17integral_constantINS4_4UMMA5MajorELSQ_1EEENSO_ISQ_LSQ_0EEENSO_INSP_7ScaleInELST_0EEESU_EEEEEENS4_6LayoutISC_NS5_IJNSA_ILi0EEESY_SY_EEEEENS5_IJNS4_10UnderscoreES11_S11_EEEEENS4_13SM90_TMA_LOADENS4_14ComposedLayoutINS4_7SwizzleILi2ELi4ELi3EEENS4_18smem_ptr_flag_bitsILi8EEENSX_INS5_IJSE_NSA_ILi8EEEEEENS5_IJSB_SE_EEEEEEEvNS4_8identityES14_NS15_IS17_S19_NSX_INS5_IJS1A_SE_EEENS5_IJSE_SB_EEEEEEEvS1F_EENS_8epilogue10collective18CollectiveEpilogueINS1L_23Sm100TmaWarpSpecializedILi1ELi1ELi32ELb0ELb0EEEJSF_NS5_IJNSX_ISE_SB_EES1Q_EEESG_SJ_SG_SJ_NS1L_6fusion15FusionCallbacksIS1P_NS1S_17LinearCombinationISG_fSG_fLNS_15FloatRoundStyleE2EEESF_S1R_JEEENS4_5SM1004TMEM4LOAD26SM100_TMEM_LOAD_16dp32b32xES14_S1J_NS4_39AutoVectorizingCopyWithAssumedAlignmentILi128EEENS4_14SM90_TMA_STOREES1J_S23_S23_EEEvvEEEEvNT_6ParamsE)
        /*0008*/ 	.word	0x00000078


	//----- nvinfo : EIATTR_FRAME_SIZE
	.align		4
.L_19:
        /*000c*/ 	.byte	0x04, 0x11
        /*000e*/ 	.short	(.L_21 - .L_20)
	.align		4
.L_20:
        /*0010*/ 	.word	index@($__internal_2_$__cuda_sm10x_tcgen05_guardrail_trap_unallocated_columns_being_dealloced)
        /*0014*/ 	.word	0x00000000


	//----- nvinfo : EIATTR_FRAME_SIZE
	.align		4
.L_21:
        /*0018*/ 	.byte	0x04, 0x11
        /*001a*/ 	.short	(.L_23 - .L_22)
	.align		4
.L_22:
        /*001c*/ 	.word	index@($__internal_1_$__cuda_sm10x_tcgen05_guardrail_trap_phase_invalid_during_alloc)
        /*0020*/ 	.word	0x00000000


	//----- nvinfo : EIATTR_FRAME_SIZE
	.align		4
.L_23:
        /*0024*/ 	.byte	0x04, 0x11
        /*0026*/ 	.short	(.L_25 - .L_24)
	.align		4
.L_24:
        /*0028*/ 	.word	index@($__internal_0_$__cuda_sm10x_tcgen05_guardrail_trap_col_being_dealloced_not_returned_by_alloc)
        /*002c*/ 	.word	0x00000000


	//----- nvinfo : EIATTR_FRAME_SIZE
	.align		4
.L_25:
        /*0030*/ 	.byte	0x04, 0x11
        /*0032*/ 	.short	(.L_27 - .L_26)
	.align		4
.L_26:
        /*0034*/ 	.word	index@(_ZN7cutlass13device_kernelINS_4gemm6kernel13GemmUniversalIN4cute5tupleIJiiiiEEENS1_10collective13CollectiveMmaINS1_35MainloopSm100TmaUmmaWarpSpecializedILi27ELi2ELi4ENS5_IJNS4_1CILi1EEESB_SB_EEEEENS5_IJNSA_ILi64EEESE_SE_EEENS_12float_e4m3_tENS5_IJSB_llEEENS_12float_e5m2_tENS5_IJlSB_lEEENS4_8TiledMMAINS4_8MMA_AtomIJNS4_10MMA_TraitsINS4_19SM100_MMA_F8F6F4_SSEJSG_SI_fSE_SE_NS4_17integral_constantINS4_4UMMA5MajorELSQ_1EEENSO_ISQ_LSQ_0EEENSO_INSP_7ScaleInELST_0EEESU_EEEEEENS4_6LayoutISC_NS5_IJNSA_ILi0EEESY_SY_EEEEENS5_IJNS4_10UnderscoreES11_S11_EEEEENS4_13SM90_TMA_LOADENS4_14ComposedLayoutINS4_7SwizzleILi2ELi4ELi3EEENS4_18smem_ptr_flag_bitsILi8EEENSX_INS5_IJSE_NSA_ILi8EEEEEENS5_IJSB_SE_EEEEEEEvNS4_8identityES14_NS15_IS17_S19_NSX_INS5_IJS1A_SE_EEENS5_IJSE_SB_EEEEEEEvS1F_EENS_8epilogue10collective18CollectiveEpilogueINS1L_23Sm100TmaWarpSpecializedILi1ELi1ELi32ELb0ELb0EEEJSF_NS5_IJNSX_ISE_SB_EES1Q_EEESG_SJ_SG_SJ_NS1L_6fusion15FusionCallbacksIS1P_NS1S_17LinearCombinationISG_fSG_fLNS_15FloatRoundStyleE2EEESF_S1R_JEEENS4_5SM1004TMEM4LOAD26SM100_TMEM_LOAD_16dp32b32xES14_S1J_NS4_39AutoVectorizingCopyWithAssumedAlignmentILi128EEENS4_14SM90_TMA_STOREES1J_S23_S23_EEEvvEEEEvNT_6ParamsE)
        /*0038*/ 	.word	0x00000000


	//----- nvinfo : EIATTR_MIN_STACK_SIZE
	.align		4
.L_27:
        /*003c*/ 	.byte	0x04, 0x12
        /*003e*/ 	.short	(.L_29 - .L_28)
	.align		4
.L_28:
        /*0040*/ 	.word	index@(_ZN7cutlass13device_kernelINS_4gemm6kernel13GemmUniversalIN4cute5tupleIJiiiiEEENS1_10collective13CollectiveMmaINS1_35MainloopSm100TmaUmmaWarpSpecializedILi27ELi2ELi4ENS5_IJNS4_1CILi1EEESB_SB_EEEEENS5_IJNSA_ILi64EEESE_SE_EEENS_12float_e4m3_tENS5_IJSB_llEEENS_12float_e5m2_tENS5_IJlSB_lEEENS4_8TiledMMAINS4_8MMA_AtomIJNS4_10MMA_TraitsINS4_19SM100_MMA_F8F6F4_SSEJSG_SI_fSE_SE_NS4_17integral_constantINS4_4UMMA5MajorELSQ_1EEENSO_ISQ_LSQ_0EEENSO_INSP_7ScaleInELST_0EEESU_EEEEEENS4_6LayoutISC_NS5_IJNSA_ILi0EEESY_SY_EEEEENS5_IJNS4_10UnderscoreES11_S11_EEEEENS4_13SM90_TMA_LOADENS4_14ComposedLayoutINS4_7SwizzleILi2ELi4ELi3EEENS4_18smem_ptr_flag_bitsILi8EEENSX_INS5_IJSE_NSA_ILi8EEEEEENS5_IJSB_SE_EEEEEEEvNS4_8identityES14_NS15_IS17_S19_NSX_INS5_IJS1A_SE_EEENS5_IJSE_SB_EEEEEEEvS1F_EENS_8epilogue10collective18CollectiveEpilogueINS1L_23Sm100TmaWarpSpecializedILi1ELi1ELi32ELb0ELb0EEEJSF_NS5_IJNSX_ISE_SB_EES1Q_EEESG_SJ_SG_SJ_NS1L_6fusion15FusionCallbacksIS1P_NS1S_17LinearCombinationISG_fSG_fLNS_15FloatRoundStyleE2EEESF_S1R_JEEENS4_5SM1004TMEM4LOAD26SM100_TMEM_LOAD_16dp32b32xES14_S1J_NS4_39AutoVectorizingCopyWithAssumedAlignmentILi128EEENS4_14SM90_TMA_STOREES1J_S23_S23_EEEvvEEEEvNT_6ParamsE)
        /*0044*/ 	.word	0x00000000
.L_29:


//--------------------- .nv.compat                --------------------------
	.section	.nv.compat,"",@"SHT_CUDA_COMPAT_INFO"
	.align	4
        /*0000*/ 	.byte	0x02, 0x09, 0x01, 0x00, 0x02, 0x02, 0x02, 0x00, 0x02, 0x05, 0x05, 0x00, 0x03, 0x07, 0x01, 0x01
        /*0010*/ 	.byte	0x02, 0x03, 0x01, 0x00, 0x02, 0x06, 0x01, 0x00, 0x04, 0x0b, 0x08, 0x00, 0x09, 0x00, 0x00, 0x00
        /*0020*/ 	.byte	0x00, 0x00, 0x00, 0x00


//--------------------- .nv.info._ZN7cutlass13device_kernelINS_4gemm6kernel13GemmUniversalIN4cute5tupleIJiiiiEEENS1_10collective13CollectiveMmaINS1_35MainloopSm100TmaUmmaWarpSpecializedILi27ELi2ELi4ENS5_IJNS4_1CILi1EEESB_SB_EEEEENS5_IJNSA_ILi64EEESE_SE_EEENS_12float_e4m3_tENS5_IJSB_llEEENS_12float_e5m2_tENS5_IJlSB_lEEENS4_8TiledMMAINS4_8MMA_AtomIJNS4_10MMA_TraitsINS4_19SM100_MMA_F8F6F4_SSEJSG_SI_fSE_SE_NS4_17integral_constantINS4_4UMMA5MajorELSQ_1EEENSO_ISQ_LSQ_0EEENSO_INSP_7ScaleInELST_0EEESU_EEEEEENS4_6LayoutISC_NS5_IJNSA_ILi0EEESY_SY_EEEEENS5_IJNS4_10UnderscoreES11_S11_EEEEENS4_13SM90_TMA_LOADENS4_14ComposedLayoutINS4_7SwizzleILi2ELi4ELi3EEENS4_18smem_ptr_flag_bitsILi8EEENSX_INS5_IJSE_NSA_ILi8EEEEEENS5_IJSB_SE_EEEEEEEvNS4_8identityES14_NS15_IS17_S19_NSX_INS5_IJS1A_SE_EEENS5_IJSE_SB_EEEEEEEvS1F_EENS_8epilogue10collective18CollectiveEpilogueINS1L_23Sm100TmaWarpSpecializedILi1ELi1ELi32ELb0ELb0EEEJSF_NS5_IJNSX_ISE_SB_EES1Q_EEESG_SJ_SG_SJ_NS1L_6fusion15FusionCallbacksIS1P_NS1S_17LinearCombinationISG_fSG_fLNS_15FloatRoundStyleE2EEESF_S1R_JEEENS4_5SM1004TMEM4LOAD26SM100_TMEM_LOAD_16dp32b32xES14_S1J_NS4_39AutoVectorizingCopyWithAssumedAlignmentILi128EEENS4_14SM90_TMA_STOREES1J_S23_S23_EEEvvEEEEvNT_6ParamsE --------------------------
	.section	.nv.info._ZN7cutlass13device_kernelINS_4gemm6kernel13GemmUniversalIN4cute5tupleIJiiiiEEENS1_10collective13CollectiveMmaINS1_35MainloopSm100TmaUmmaWarpSpecializedILi27ELi2ELi4ENS5_IJNS4_1CILi1EEESB_SB_EEEEENS5_IJNSA_ILi64EEESE_SE_EEENS_12float_e4m3_tENS5_IJSB_llEEENS_12float_e5m2_tENS5_IJlSB_lEEENS4_8TiledMMAINS4_8MMA_AtomIJNS4_10MMA_TraitsINS4_19SM100_MMA_F8F6F4_SSEJSG_SI_fSE_SE_NS4_17integral_constantINS4_4UMMA5MajorELSQ_1EEENSO_ISQ_LSQ_0EEENSO_INSP_7ScaleInELST_0EEESU_EEEEEENS4_6LayoutISC_NS5_IJNSA_ILi0EEESY_SY_EEEEENS5_IJNS4_10UnderscoreES11_S11_EEEEENS4_13SM90_TMA_LOADENS4_14ComposedLayoutINS4_7SwizzleILi2ELi4ELi3EEENS4_18smem_ptr_flag_bitsILi8EEENSX_INS5_IJSE_NSA_ILi8EEEEEENS5_IJSB_SE_EEEEEEEvNS4_8identityES14_NS15_IS17_S19_NSX_INS5_IJS1A_SE_EEENS5_IJSE_SB_EEEEEEEvS1F_EENS_8epilogue10collective18CollectiveEpilogueINS1L_23Sm100TmaWarpSpecializedILi1ELi1ELi32ELb0ELb0EEEJSF_NS5_IJNSX_ISE_SB_EES1Q_EEESG_SJ_SG_SJ_NS1L_6fusion15FusionCallbacksIS1P_NS1S_17LinearCombinationISG_fSG_fLNS_15FloatRoundStyleE2EEESF_S1R_JEEENS4_5SM1004TMEM4LOAD26SM100_TMEM_LOAD_16dp32b32xES14_S1J_NS4_39AutoVectorizingCopyWithAssumedAlignmentILi128EEENS4_14SM90_TMA_STOREES1J_S23_S23_EEEvvEEEEvNT_6ParamsE,"",@"SHT_CUDA_INFO"
	.sectionflags	@""
	.align	4


	//----- nvinfo : EIATTR_CUDA_API_VERSION
	.align		4
        /*0000*/ 	.byte	0x04, 0x37
        /*0002*/ 	.short	(.L_31 - .L_30)
.L_30:
        /*0004*/ 	.word	0x00000082


	//----- nvinfo : EIATTR_KPARAM_INFO
	.align		4
.L_31:
        /*0008*/ 	.byte	0x04, 0x17
        /*000a*/ 	.short	(.L_33 - .L_32)
.L_32:
        /*000c*/ 	.word	0x00000000
        /*0010*/ 	.short	0x0000
        /*0012*/ 	.short	0x0000
        /*0014*/ 	.byte	0x00, 0xf0, 0x01, 0x20


	//----- nvinfo : EIATTR_AT_ENTRY_FRAGMENTS
	.align		4
.L_33:
        /*0018*/ 	.byte	0x04, 0x4f
        /*001a*/ 	.short	(.L_35 - .L_34)


	//   ....[0]....
.L_34:
        /*001c*/ 	.word	0x00000006


	//----- nvinfo : EIATTR_RESERVED_SMEM_USED
	.align		4
.L_35:
        /*0020*/ 	.byte	0x01, 0x41
	.zero		2


	//----- nvinfo : EIATTR_SPARSE_MMA_MASK
	.align		4
        /*0024*/ 	.byte	0x03, 0x50
        /*0026*/ 	.short	0x0000


	//----- nvinfo : EIATTR_TCGEN05_1CTA_USED
	.align		4
        /*0028*/ 	.byte	0x01, 0x51
	.zero		2


	//----- nvinfo : EIATTR_MAXREG_COUNT
	.align		4
        /*002c*/ 	.byte	0x03, 0x1b
        /*002e*/ 	.short	0x00ff


	//----- nvinfo : EIATTR_NUM_BARRIERS
	.align		4
        /*0030*/ 	.byte	0x02, 0x4c
        /*0032*/ 	.byte	0x07
	.zero		1


	//----- nvinfo : EIATTR_EXTERNS
	.align		4
        /*0034*/ 	.byte	0x04, 0x0f
        /*0036*/ 	.short	(.L_37 - .L_36)


	//   ....[0]....
	.align		4
.L_36:
        /*0038*/ 	.word	index@(__assertfail)


	//----- nvinfo : EIATTR_MERCURY_ISA_VERSION
	.align		4
.L_37:
        /*003c*/ 	.byte	0x03, 0x5f
        /*003e*/ 	.short	0x0101


	//----- nvinfo : EIATTR_INT_WARP_WIDE_INSTR_OFFSETS
	.align		4
        /*0040*/ 	.byte	0x04, 0x31
        /*0042*/ 	.short	(.L_39 - .L_38)


	//   ....[0]....
.L_38:
        /*0044*/ 	.word	0x00002070


	//   ....[1]....
        /*0048*/ 	.word	0x00004720


	//   ....[2]....
        /*004c*/ 	.word	0x00004740


	//   ....[3]....
        /*0050*/ 	.word	0x00004770


	//   ....[4]....
        /*0054*/ 	.word	0x00005180


	//   ....[5]....
        /*0058*/ 	.word	0x00005270


	//----- nvinfo : EIATTR_COOP_GROUP_MASK_REGIDS
	.align		4
.L_39:
        /*005c*/ 	.byte	0x04, 0x29
        /*005e*/ 	.short	(.L_41 - .L_40)


	//   ....[0]....
.L_40:
        /*0060*/ 	.word	0xffffffff


	//   ....[1]....
        /*0064*/ 	.word	0xffffffff


	//   ....[2]....
        /*0068*/ 	.word	0xffffffff


	//   ....[3]....
        /*006c*/ 	.word	0xffffffff


	//   ....[4]....
        /*0070*/ 	.word	0xffffffff


	//   ....[5]....
        /*0074*/ 	.word	0xffffffff


	//   ....[6]....
        /*0078*/ 	.word	0xffffffff


	//   ....[7]....
        /*007c*/ 	.word	0xffffffff


	//   ....[8]....
        /*0080*/ 	.word	0xffffffff


	//   ....[9]....
        /*0084*/ 	.word	0xffffffff


	//   ....[10]....
        /*0088*/ 	.word	0xffffffff


	//   ....[11]....
        /*008c*/ 	.word	0xffffffff


	//   ....[12]....
        /*0090*/ 	.word	0xffffffff


	//----- nvinfo : EIATTR_COOP_GROUP_INSTR_OFFSETS
	.align		4
.L_41:
        /*0094*/ 	.byte	0x04, 0x28
        /*0096*/ 	.short	(.L_43 - .L_42)


	//   ....[0]....
.L_42:
        /*0098*/ 	.word	0x00000090


	//   ....[1]....
        /*009c*/ 	.word	0x000004d0


	//   ....[2]....
        /*00a0*/ 	.word	0x00000950


	//   ....[3]....
        /*00a4*/ 	.word	0x00000a90


	//   ....[4]....
        /*00a8*/ 	.word	0x00000b90


	//   ....[5]....
        /*00ac*/ 	.word	0x00000d00


	//   ....[6]....
        /*00b0*/ 	.word	0x00000ea0


	//   ....[7]....
        /*00b4*/ 	.word	0x00001f50


	//   ....[8]....
        /*00b8*/ 	.word	0x00003a20


	//   ....[9]....
        /*00bc*/ 	.word	0x00003c30


	//   ....[10]....
        /*00c0*/ 	.word	0x00003c60


	//   ....[11]....
        /*00c4*/ 	.word	0x00004600


	//   ....[12]....
        /*00c8*/ 	.word	0x00004830


	//----- nvinfo : EIATTR_VRC_CTA_INIT_COUNT
	.align		4
.L_43:
        /*00cc*/ 	.byte	0x02, 0x4a
        /*00ce*/ 	.byte	0x80
	.zero		1


	//----- nvinfo : EIATTR_SYSCALL_OFFSETS
	.align		4
        /*00d0*/ 	.byte	0x04, 0x46
        /*00d2*/ 	.short	(.L_45 - .L_44)


	//   ....[0]....
.L_44:
        /*00d4*/ 	.word	0x00005c90


	//   ....[1]....
        /*00d8*/ 	.word	0x00005dd0


	//   ....[2]....
        /*00dc*/ 	.word	0x00006530


	//----- nvinfo : EIATTR_MBARRIER_INSTR_OFFSETS
	.align		4
.L_45:
        /*00e0*/ 	.byte	0x04, 0x39
        /*00e2*/ 	.short	(.L_47 - .L_46)


	//   ....[0]....
.L_46:
        /*00e4*/ 	.word	0x000005d0
        /*00e8*/ 	.word	0x000000ff
        /*00ec*/ 	.word	0x00000000
        /*00f0*/ 	.short	0x0100
        /*00f2*/ 	.byte	0x05
	.zero		1


	//   ....[1]....
        /*00f4*/ 	.word	0x000005e0
        /*00f8*/ 	.word	0x000000ff
        /*00fc*/ 	.word	0x000000d8
        /*0100*/ 	.short	0x0100
        /*0102*/ 	.byte	0x05
	.zero		1


	//   ....[2]....
        /*0104*/ 	.word	0x000005f0
        /*0108*/ 	.word	0x000000ff
        /*010c*/ 	.word	0x00000008
        /*0110*/ 	.short	0x0100
        /*0112*/ 	.byte	0x05
	.zero		1


	//   ....[3]....
        /*0114*/ 	.word	0x00000600
        /*0118*/ 	.word	0x000000ff
        /*011c*/ 	.word	0x000000e0
        /*0120*/ 	.short	0x0100
        /*0122*/ 	.byte	0x05
	.zero		1


	//   ....[4]....
        /*0124*/ 	.word	0x00000610
        /*0128*/ 	.word	0x000000ff
        /*012c*/ 	.word	0x00000010
        /*0130*/ 	.short	0x0100
        /*0132*/ 	.byte	0x05
	.zero		1


	//   ....[5]....
        /*0134*/ 	.word	0x00000620
        /*0138*/ 	.word	0x000000ff
        /*013c*/ 	.word	0x000000e8
        /*0140*/ 	.short	0x0100
        /*0142*/ 	.byte	0x05
	.zero		1


	//   ....[6]....
        /*0144*/ 	.word	0x00000630
        /*0148*/ 	.word	0x000000ff
        /*014c*/ 	.word	0x00000018
        /*0150*/ 	.short	0x0100
        /*0152*/ 	.byte	0x05
	.zero		1


	//   ....[7]....
        /*0154*/ 	.word	0x00000640
        /*0158*/ 	.word	0x000000ff
        /*015c*/ 	.word	0x000000f0
        /*0160*/ 	.short	0x0100
        /*0162*/ 	.byte	0x05
	.zero		1


	//   ....[8]....
        /*0164*/ 	.word	0x00000650
        /*0168*/ 	.word	0x000000ff
        /*016c*/ 	.word	0x00000020
        /*0170*/ 	.short	0x0100
        /*0172*/ 	.byte	0x05
	.zero		1


	//   ....[9]....
        /*0174*/ 	.word	0x00000660
        /*0178*/ 	.word	0x000000ff
        /*017c*/ 	.word	0x000000f8
        /*0180*/ 	.short	0x0100
        /*0182*/ 	.byte	0x05
	.zero		1


	//   ....[10]....
        /*0184*/ 	.word	0x00000670
        /*0188*/ 	.word	0x000000ff
        /*018c*/ 	.word	0x00000028
        /*0190*/ 	.short	0x0100
        /*0192*/ 	.byte	0x05
	.zero		1


	//   ....[11]....
        /*0194*/ 	.word	0x00000680
        /*0198*/ 	.word	0x000000ff
        /*019c*/ 	.word	0x00000100
        /*01a0*/ 	.short	0x0100
        /*01a2*/ 	.byte	0x05
	.zero		1


	//   ....[12]....
        /*01a4*/ 	.word	0x00000690
        /*01a8*/ 	.word	0x000000ff
        /*01ac*/ 	.word	0x00000030
        /*01b0*/ 	.short	0x0100
        /*01b2*/ 	.byte	0x05
	.zero		1


	//   ....[13]....
        /*01b4*/ 	.word	0x000006a0
        /*01b8*/ 	.word	0x000000ff
        /*01bc*/ 	.word	0x00000108
        /*01c0*/ 	.short	0x0100
        /*01c2*/ 	.byte	0x05
	.zero		1


	//   ....[14]....
        /*01c4*/ 	.word	0x000006b0
        /*01c8*/ 	.word	0x000000ff
        /*01cc*/ 	.word	0x00000038
        /*01d0*/ 	.short	0x0100
        /*01d2*/ 	.byte	0x05
	.zero		1


	//   ....[15]....
        /*01d4*/ 	.word	0x000006c0
        /*01d8*/ 	.word	0x000000ff
        /*01dc*/ 	.word	0x00000110
        /*01e0*/ 	.short	0x0100
        /*01e2*/ 	.byte	0x05
	.zero		1


	//   ....[16]....
        /*01e4*/ 	.word	0x000006d0
        /*01e8*/ 	.word	0x000000ff
        /*01ec*/ 	.word	0x00000040
        /*01f0*/ 	.short	0x0100
        /*01f2*/ 	.byte	0x05
	.zero		1


	//   ....[17]....
        /*01f4*/ 	.word	0x000006e0
        /*01f8*/ 	.word	0x000000ff
        /*01fc*/ 	.word	0x00000118
        /*0200*/ 	.short	0x0100
        /*0202*/ 	.byte	0x05
	.zero		1


	//   ....[18]....
        /*0204*/ 	.word	0x000006f0
        /*0208*/ 	.word	0x000000ff
        /*020c*/ 	.word	0x00000048
        /*0210*/ 	.short	0x0100
        /*0212*/ 	.byte	0x05
	.zero		1


	//   ....[19]....
        /*0214*/ 	.word	0x00000700
        /*0218*/ 	.word	0x000000ff
        /*021c*/ 	.word	0x00000120
        /*0220*/ 	.short	0x0100
        /*0222*/ 	.byte	0x05
	.zero		1


	//   ....[20]....
        /*0224*/ 	.word	0x00000710
        /*0228*/ 	.word	0x000000ff
        /*022c*/ 	.word	0x00000050
        /*0230*/ 	.short	0x0100
        /*0232*/ 	.byte	0x05
	.zero		1


	//   ....[21]....
        /*0234*/ 	.word	0x00000720
        /*0238*/ 	.word	0x000000ff
        /*023c*/ 	.word	0x00000128
        /*0240*/ 	.short	0x0100
        /*0242*/ 	.byte	0x05
	.zero		1


	//   ....[22]....
        /*0244*/ 	.word	0x00000730
        /*0248*/ 	.word	0x000000ff
        /*024c*/ 	.word	0x00000058
        /*0250*/ 	.short	0x0100
        /*0252*/ 	.byte	0x05
	.zero		1


	//   ....[23]....
        /*0254*/ 	.word	0x00000740
        /*0258*/ 	.word	0x000000ff
        /*025c*/ 	.word	0x00000130
        /*0260*/ 	.short	0x0100
        /*0262*/ 	.byte	0x05
	.zero		1


	//   ....[24]....
        /*0264*/ 	.word	0x00000750
        /*0268*/ 	.word	0x000000ff
        /*026c*/ 	.word	0x00000060
        /*0270*/ 	.short	0x0100
        /*0272*/ 	.byte	0x05
	.zero		1


	//   ....[25]....
        /*0274*/ 	.word	0x00000760
        /*0278*/ 	.word	0x000000ff
        /*027c*/ 	.word	0x00000138
        /*0280*/ 	.short	0x0100
        /*0282*/ 	.byte	0x05
	.zero		1


	//   ....[26]....
        /*0284*/ 	.word	0x00000770
        /*0288*/ 	.word	0x000000ff
        /*028c*/ 	.word	0x00000068
        /*0290*/ 	.short	0x0100
        /*0292*/ 	.byte	0x05
	.zero		1


	//   ....[27]....
        /*0294*/ 	.word	0x00000780
        /*0298*/ 	.word	0x000000ff
        /*029c*/ 	.word	0x00000140
        /*02a0*/ 	.short	0x0100
        /*02a2*/ 	.byte	0x05
	.zero		1


	//   ....[28]....
        /*02a4*/ 	.word	0x00000790
        /*02a8*/ 	.word	0x000000ff
        /*02ac*/ 	.word	0x00000070
        /*02b0*/ 	.short	0x0100
        /*02b2*/ 	.byte	0x05
	.zero		1


	//   ....[29]....
        /*02b4*/ 	.word	0x000007a0
        /*02b8*/ 	.word	0x000000ff
        /*02bc*/ 	.word	0x00000148
        /*02c0*/ 	.short	0x0100
        /*02c2*/ 	.byte	0x05
	.zero		1


	//   ....[30]....
        /*02c4*/ 	.word	0x000007b0
        /*02c8*/ 	.word	0x000000ff
        /*02cc*/ 	.word	0x00000078
        /*02d0*/ 	.short	0x0100
        /*02d2*/ 	.byte	0x05
	.zero		1


	//   ....[31]....
        /*02d4*/ 	.word	0x000007c0
        /*02d8*/ 	.word	0x000000ff
        /*02dc*/ 	.word	0x00000150
        /*02e0*/ 	.short	0x0100
        /*02e2*/ 	.byte	0x05
	.zero		1


	//   ....[32]....
        /*02e4*/ 	.word	0x000007d0
        /*02e8*/ 	.word	0x000000ff
        /*02ec*/ 	.word	0x00000080
        /*02f0*/ 	.short	0x0100
        /*02f2*/ 	.byte	0x05
	.zero		1


	//   ....[33]....
        /*02f4*/ 	.word	0x000007e0
        /*02f8*/ 	.word	0x000000ff
        /*02fc*/ 	.word	0x00000158
        /*0300*/ 	.short	0x0100
        /*0302*/ 	.byte	0x05
	.zero		1


	//   ....[34]....
        /*0304*/ 	.word	0x000007f0
        /*0308*/ 	.word	0x000000ff
        /*030c*/ 	.word	0x00000088
        /*0310*/ 	.short	0x0100
        /*0312*/ 	.byte	0x05
	.zero		1


	//   ....[35]....
        /*0314*/ 	.word	0x00000800
        /*0318*/ 	.word	0x000000ff
        /*031c*/ 	.word	0x00000160
        /*0320*/ 	.short	0x0100
        /*0322*/ 	.byte	0x05
	.zero		1


	//   ....[36]....
        /*0324*/ 	.word	0x00000810
        /*0328*/ 	.word	0x000000ff
        /*032c*/ 	.word	0x00000090
        /*0330*/ 	.short	0x0100
        /*0332*/ 	.byte	0x05
	.zero		1


	//   ....[37]....
        /*0334*/ 	.word	0x00000820
        /*0338*/ 	.word	0x000000ff
        /*033c*/ 	.word	0x00000168
        /*0340*/ 	.short	0x0100
        /*0342*/ 	.byte	0x05
	.zero		1


	//   ....[38]....
        /*0344*/ 	.word	0x00000830
        /*0348*/ 	.word	0x000000ff
        /*034c*/ 	.word	0x00000098
        /*0350*/ 	.short	0x0100
        /*0352*/ 	.byte	0x05
	.zero		1


	//   ....[39]....
        /*0354*/ 	.word	0x00000840
        /*0358*/ 	.word	0x000000ff
        /*035c*/ 	.word	0x00000170
        /*0360*/ 	.short	0x0100
        /*0362*/ 	.byte	0x05
	.zero		1


	//   ....[40]....
        /*0364*/ 	.word	0x00000850
        /*0368*/ 	.word	0x000000ff
        /*036c*/ 	.word	0x000000a0
        /*0370*/ 	.short	0x0100
        /*0372*/ 	.byte	0x05
	.zero		1


	//   ....[41]....
        /*0374*/ 	.word	0x00000860
        /*0378*/ 	.word	0x000000ff
        /*037c*/ 	.word	0x00000178
        /*0380*/ 	.short	0x0100
        /*0382*/ 	.byte	0x05
	.zero		1


	//   ....[42]....
        /*0384*/ 	.word	0x00000870
        /*0388*/ 	.word	0x000000ff
        /*038c*/ 	.word	0x000000a8
        /*0390*/ 	.short	0x0100
        /*0392*/ 	.byte	0x05
	.zero		1


	//   ....[43]....
        /*0394*/ 	.word	0x00000880
        /*0398*/ 	.word	0x000000ff
        /*039c*/ 	.word	0x00000180
        /*03a0*/ 	.short	0x0100
        /*03a2*/ 	.byte	0x05
	.zero		1


	//   ....[44]....
        /*03a4*/ 	.word	0x00000890
        /*03a8*/ 	.word	0x000000ff
        /*03ac*/ 	.word	0x000000b0
        /*03b0*/ 	.short	0x0100
        /*03b2*/ 	.byte	0x05
	.zero		1


	//   ....[45]....
        /*03b4*/ 	.word	0x000008a0
        /*03b8*/ 	.word	0x000000ff
        /*03bc*/ 	.word	0x00000188
        /*03c0*/ 	.short	0x0100
        /*03c2*/ 	.byte	0x05
	.zero		1


	//   ....[46]....
        /*03c4*/ 	.word	0x000008b0
        /*03c8*/ 	.word	0x000000ff
        /*03cc*/ 	.word	0x000000b8
        /*03d0*/ 	.short	0x0100
        /*03d2*/ 	.byte	0x05
	.zero		1


	//   ....[47]....
        /*03d4*/ 	.word	0x000008c0
        /*03d8*/ 	.word	0x000000ff
        /*03dc*/ 	.word	0x00000190
        /*03e0*/ 	.short	0x0100
        /*03e2*/ 	.byte	0x05
	.zero		1


	//   ....[48]....
        /*03e4*/ 	.word	0x000008d0
        /*03e8*/ 	.word	0x000000ff
        /*03ec*/ 	.word	0x000000c0
        /*03f0*/ 	.short	0x0100
        /*03f2*/ 	.byte	0x05
	.zero		1


	//   ....[49]....
        /*03f4*/ 	.word	0x000008e0
        /*03f8*/ 	.word	0x000000ff
        /*03fc*/ 	.word	0x00000198
        /*0400*/ 	.short	0x0100
        /*0402*/ 	.byte	0x05
	.zero		1


	//   ....[50]....
        /*0404*/ 	.word	0x000008f0
        /*0408*/ 	.word	0x000000ff
        /*040c*/ 	.word	0x000000c8
        /*0410*/ 	.short	0x0100
        /*0412*/ 	.byte	0x05
	.zero		1


	//   ....[51]....
        /*0414*/ 	.word	0x00000900
        /*0418*/ 	.word	0x000000ff
        /*041c*/ 	.word	0x000001a0
        /*0420*/ 	.short	0x0100
        /*0422*/ 	.byte	0x05
	.zero		1


	//   ....[52]....
        /*0424*/ 	.word	0x00000910
        /*0428*/ 	.word	0x000000ff
        /*042c*/ 	.word	0x000000d0
        /*0430*/ 	.short	0x0100
        /*0432*/ 	.byte	0x05
	.zero		1


	//   ....[53]....
        /*0434*/ 	.word	0x00000920
        /*0438*/ 	.word	0x000000ff
        /*043c*/ 	.word	0x000001a8
        /*0440*/ 	.short	0x0100
        /*0442*/ 	.byte	0x05
	.zero		1


	//   ....[54]....
        /*0444*/ 	.word	0x00000a60
        /*0448*/ 	.word	0x000000ff
        /*044c*/ 	.word	0x000001b0
        /*0450*/ 	.short	0x0100
        /*0452*/ 	.byte	0x06
	.zero		1


	//   ....[55]....
        /*0454*/ 	.word	0x00000a70
        /*0458*/ 	.word	0x000000ff
        /*045c*/ 	.word	0x000001b8
        /*0460*/ 	.short	0x0100
        /*0462*/ 	.byte	0x06
	.zero		1


	//   ....[56]....
        /*0464*/ 	.word	0x00000b60
        /*0468*/ 	.word	0x000000ff
        /*046c*/ 	.word	0x000001c0
        /*0470*/ 	.short	0x0100
        /*0472*/ 	.byte	0x05
	.zero		1


	//   ....[57]....
        /*0474*/ 	.word	0x00000b70
        /*0478*/ 	.word	0x000000ff
        /*047c*/ 	.word	0x000001c8
        /*0480*/ 	.short	0x0100
        /*0482*/ 	.byte	0x05
	.zero		1


	//   ....[58]....
        /*0484*/ 	.word	0x00000cb0
        /*0488*/ 	.word	0x000000ff
        /*048c*/ 	.word	0x000001d0
        /*0490*/ 	.short	0x0100
        /*0492*/ 	.byte	0x05
	.zero		1


	//   ....[59]....
        /*0494*/ 	.word	0x00000cc0
        /*0498*/ 	.word	0x000000ff
        /*049c*/ 	.word	0x000001e0
        /*04a0*/ 	.short	0x0100
        /*04a2*/ 	.byte	0x05
	.zero		1


	//   ....[60]....
        /*04a4*/ 	.word	0x00000cd0
        /*04a8*/ 	.word	0x000000ff
        /*04ac*/ 	.word	0x000001d8
        /*04b0*/ 	.short	0x0100
        /*04b2*/ 	.byte	0x05
	.zero		1


	//   ....[61]....
        /*04b4*/ 	.word	0x00000ce0
        /*04b8*/ 	.word	0x000000ff
        /*04bc*/ 	.word	0x000001e8
        /*04c0*/ 	.short	0x0100
        /*04c2*/ 	.byte	0x05
	.zero		1


	//   ....[62]....
        /*04c4*/ 	.word	0x00000e10
        /*04c8*/ 	.word	0x000000ff
        /*04cc*/ 	.word	0x000001f0
        /*04d0*/ 	.short	0x0100
        /*04d2*/ 	.byte	0x06
	.zero		1


	//   ....[63]....
        /*04d4*/ 	.word	0x00000e20
        /*04d8*/ 	.word	0x000000ff
        /*04dc*/ 	.word	0x00000210
        /*04e0*/ 	.short	0x0100
        /*04e2*/ 	.byte	0x06
	.zero		1


	//   ....[64]....
        /*04e4*/ 	.word	0x00000e30
        /*04e8*/ 	.word	0x000000ff
        /*04ec*/ 	.word	0x000001f8
        /*04f0*/ 	.short	0x0100
        /*04f2*/ 	.byte	0x06
	.zero		1


	//   ....[65]....
        /*04f4*/ 	.word	0x00000e40
        /*04f8*/ 	.word	0x000000ff
        /*04fc*/ 	.word	0x00000218
        /*0500*/ 	.short	0x0100
        /*0502*/ 	.byte	0x06
	.zero		1


	//   ....[66]....
        /*0504*/ 	.word	0x00000e50
        /*0508*/ 	.word	0x000000ff
        /*050c*/ 	.word	0x00000200
        /*0510*/ 	.short	0x0100
        /*0512*/ 	.byte	0x06
	.zero		1


	//   ....[67]....
        /*0514*/ 	.word	0x00000e60
        /*0518*/ 	.word	0x000000ff
        /*051c*/ 	.word	0x00000220
        /*0520*/ 	.short	0x0100
        /*0522*/ 	.byte	0x06
	.zero		1


	//   ....[68]....
        /*0524*/ 	.word	0x00000e70
        /*0528*/ 	.word	0x000000ff
        /*052c*/ 	.word	0x00000208
        /*0530*/ 	.short	0x0100
        /*0532*/ 	.byte	0x06
	.zero		1


	//   ....[69]....
        /*0534*/ 	.word	0x00000e80
        /*0538*/ 	.word	0x000000ff
        /*053c*/ 	.word	0x00000228
        /*0540*/ 	.short	0x0100
        /*0542*/ 	.byte	0x06
	.zero		1


	//   ....[70]....
        /*0544*/ 	.word	0x00000f70
        /*0548*/ 	.word	0x000000ff
        /*054c*/ 	.word	0x00000230
        /*0550*/ 	.short	0x0100
        /*0552*/ 	.byte	0x05
	.zero		1


	//   ....[71]....
        /*0554*/ 	.word	0x00000f80
        /*0558*/ 	.word	0x000000ff
        /*055c*/ 	.word	0x00000240
        /*0560*/ 	.short	0x0100
        /*0562*/ 	.byte	0x05
	.zero		1


	//   ....[72]....
        /*0564*/ 	.word	0x00000f90
        /*0568*/ 	.word	0x000000ff
        /*056c*/ 	.word	0x00000238
        /*0570*/ 	.short	0x0100
        /*0572*/ 	.byte	0x05
	.zero		1


	//   ....[73]....
        /*0574*/ 	.word	0x00000fa0
        /*0578*/ 	.word	0x000000ff
        /*057c*/ 	.word	0x00000248
        /*0580*/ 	.short	0x0100
        /*0582*/ 	.byte	0x05
	.zero		1


	//   ....[74]....
        /*0584*/ 	.word	0x00001870
        /*0588*/ 	.word	0x00000003
        /*058c*/ 	.word	0x00000240
        /*0590*/ 	.short	0x010a
        /*0592*/ 	.byte	0xff
	.zero		1


	//   ....[75]....
        /*0594*/ 	.word	0x000018a0
        /*0598*/ 	.word	0x00000003
        /*059c*/ 	.word	0x00000230
        /*05a0*/ 	.short	0x0101
        /*05a2*/ 	.byte	0xff
	.zero		1


	//   ....[76]....
        /*05a4*/ 	.word	0x00001970
        /*05a8*/ 	.word	0x000000ff
        /*05ac*/ 	.word	0x000000d8
        /*05b0*/ 	.short	0x010a
        /*05b2*/ 	.byte	0x08
	.zero		1


	//   ....[77]....
        /*05b4*/ 	.word	0x00001a10
        /*05b8*/ 	.word	0x000000ff
        /*05bc*/ 	.word	0x000000d8
        /*05c0*/ 	.short	0x010a
        /*05c2*/ 	.byte	0x21
	.zero		1


	//   ....[78]....
        /*05c4*/ 	.word	0x00001b70
        /*05c8*/ 	.word	0x000000ff
        /*05cc*/ 	.word	0x000000d8
        /*05d0*/ 	.short	0x010a
        /*05d2*/ 	.byte	0x08
	.zero		1


	//   ....[79]....
        /*05d4*/ 	.word	0x00001c60
        /*05d8*/ 	.word	0x000000ff
        /*05dc*/ 	.word	0x000001c8
        /*05e0*/ 	.short	0x0101
        /*05e2*/ 	.byte	0x04
	.zero		1


	//   ....[80]....
        /*05e4*/ 	.word	0x00001c80
        /*05e8*/ 	.word	0x000000ff
        /*05ec*/ 	.word	0x000000d8
        /*05f0*/ 	.short	0x010a
        /*05f2*/ 	.byte	0x08
	.zero		1


	//   ....[81]....
        /*05f4*/ 	.word	0x00001d00
        /*05f8*/ 	.word	0x000000ff
        /*05fc*/ 	.word	0x000000d8
        /*0600*/ 	.short	0x010a
        /*0602*/ 	.byte	0x11
	.zero		1


	//   ....[82]....
        /*0604*/ 	.word	0x00001e60
        /*0608*/ 	.word	0x000000ff
        /*060c*/ 	.word	0x000000d8
        /*0610*/ 	.short	0x010a
        /*0612*/ 	.byte	0x08
	.zero		1


	//   ....[83]....
        /*0614*/ 	.word	0x00001f80
        /*0618*/ 	.word	0x00000002
        /*061c*/ 	.word	0x000001d0
        /*0620*/ 	.short	0x010a
        /*0622*/ 	.byte	0xff
	.zero		1


	//   ....[84]....
        /*0624*/ 	.word	0x00002040
        /*0628*/ 	.word	0x00000002
        /*062c*/ 	.word	0x00000000
        /*0630*/ 	.short	0x0101
        /*0632*/ 	.byte	0xff
	.zero		1


	//   ....[85]....
        /*0634*/ 	.word	0x000025a0
        /*0638*/ 	.word	0x000000ff
        /*063c*/ 	.word	0x00000000
        /*0640*/ 	.short	0x010a
        /*0642*/ 	.byte	0x05
	.zero		1


	//   ....[86]....
        /*0644*/ 	.word	0x00002630
        /*0648*/ 	.word	0x000000ff
        /*064c*/ 	.word	0x00000000
        /*0650*/ 	.short	0x010a
        /*0652*/ 	.byte	0x05
	.zero		1


	//   ....[87]....
        /*0654*/ 	.word	0x000026c0
        /*0658*/ 	.word	0x000000ff
        /*065c*/ 	.word	0x00000000
        /*0660*/ 	.short	0x010a
        /*0662*/ 	.byte	0x05
	.zero		1


	//   ....[88]....
        /*0664*/ 	.word	0x00002750
        /*0668*/ 	.word	0x000000ff
        /*066c*/ 	.word	0x00000000
        /*0670*/ 	.short	0x010a
        /*0672*/ 	.byte	0x05
	.zero		1


	//   ....[89]....
        /*0674*/ 	.word	0x000027e0
        /*0678*/ 	.word	0x000000ff
        /*067c*/ 	.word	0x00000000
        /*0680*/ 	.short	0x010a
        /*0682*/ 	.byte	0x05
	.zero		1


	//   ....[90]....
        /*0684*/ 	.word	0x00002870
        /*0688*/ 	.word	0x000000ff
        /*068c*/ 	.word	0x00000000
        /*0690*/ 	.short	0x010a
        /*0692*/ 	.byte	0x05
	.zero		1


	//   ....[91]....
        /*0694*/ 	.word	0x00002900
        /*0698*/ 	.word	0x000000ff
        /*069c*/ 	.word	0x00000000
        /*06a0*/ 	.short	0x010a
        /*06a2*/ 	.byte	0x05
	.zero		1


	//   ....[92]....
        /*06a4*/ 	.word	0x00002990
        /*06a8*/ 	.word	0x000000ff
        /*06ac*/ 	.word	0x00000000
        /*06b0*/ 	.short	0x010a
        /*06b2*/ 	.byte	0x05
	.zero		1


	//   ....[93]....
        /*06b4*/ 	.word	0x00002a20
        /*06b8*/ 	.word	0x000000ff
        /*06bc*/ 	.word	0x00000000
        /*06c0*/ 	.short	0x010a
        /*06c2*/ 	.byte	0x05
	.zero		1


	//   ....[94]....
        /*06c4*/ 	.word	0x00002ab0
        /*06c8*/ 	.word	0x000000ff
        /*06cc*/ 	.word	0x00000000
        /*06d0*/ 	.short	0x010a
        /*06d2*/ 	.byte	0x05
	.zero		1


	//   ....[95]....
        /*06d4*/ 	.word	0x00002b40
        /*06d8*/ 	.word	0x000000ff
        /*06dc*/ 	.word	0x00000000
        /*06e0*/ 	.short	0x010a
        /*06e2*/ 	.byte	0x05
	.zero		1


	//   ....[96]....
        /*06e4*/ 	.word	0x00002bd0
        /*06e8*/ 	.word	0x000000ff
        /*06ec*/ 	.word	0x00000000
        /*06f0*/ 	.short	0x010a
        /*06f2*/ 	.byte	0x05
	.zero		1


	//   ....[97]....
        /*06f4*/ 	.word	0x00002c60
        /*06f8*/ 	.word	0x000000ff
        /*06fc*/ 	.word	0x00000000
        /*0700*/ 	.short	0x010a
        /*0702*/ 	.byte	0x05
	.zero		1


	//   ....[98]....
        /*0704*/ 	.word	0x00002cf0
        /*0708*/ 	.word	0x000000ff
        /*070c*/ 	.word	0x00000000
        /*0710*/ 	.short	0x010a
        /*0712*/ 	.byte	0x05
	.zero		1


	//   ....[99]....
        /*0714*/ 	.word	0x00002d80
        /*0718*/ 	.word	0x000000ff
        /*071c*/ 	.word	0x00000000
        /*0720*/ 	.short	0x010a
        /*0722*/ 	.byte	0x05
	.zero		1


	//   ....[100]....
        /*0724*/ 	.word	0x00002e10
        /*0728*/ 	.word	0x000000ff
        /*072c*/ 	.word	0x00000000
        /*0730*/ 	.short	0x010a
        /*0732*/ 	.byte	0x05
	.zero		1


	//   ....[101]....
        /*0734*/ 	.word	0x00002ea0
        /*0738*/ 	.word	0x000000ff
        /*073c*/ 	.word	0x00000000
        /*0740*/ 	.short	0x010a
        /*0742*/ 	.byte	0x05
	.zero		1


	//   ....[102]....
        /*0744*/ 	.word	0x00002f30
        /*0748*/ 	.word	0x000000ff
        /*074c*/ 	.word	0x00000000
        /*0750*/ 	.short	0x010a
        /*0752*/ 	.byte	0x05
	.zero		1


	//   ....[103]....
        /*0754*/ 	.word	0x00002fc0
        /*0758*/ 	.word	0x000000ff
        /*075c*/ 	.word	0x00000000
        /*0760*/ 	.short	0x010a
        /*0762*/ 	.byte	0x05
	.zero		1


	//   ....[104]....
        /*0764*/ 	.word	0x00003050
        /*0768*/ 	.word	0x000000ff
        /*076c*/ 	.word	0x00000000
        /*0770*/ 	.short	0x010a
        /*0772*/ 	.byte	0x05
	.zero		1


	//   ....[105]....
        /*0774*/ 	.word	0x000030e0
        /*0778*/ 	.word	0x000000ff
        /*077c*/ 	.word	0x00000000
        /*0780*/ 	.short	0x010a
        /*0782*/ 	.byte	0x05
	.zero		1


	//   ....[106]....
        /*0784*/ 	.word	0x00003170
        /*0788*/ 	.word	0x000000ff
        /*078c*/ 	.word	0x00000000
        /*0790*/ 	.short	0x010a
        /*0792*/ 	.byte	0x05
	.zero		1


	//   ....[107]....
        /*0794*/ 	.word	0x00003200
        /*0798*/ 	.word	0x000000ff
        /*079c*/ 	.word	0x00000000
        /*07a0*/ 	.short	0x010a
        /*07a2*/ 	.byte	0x05
	.zero		1


	//   ....[108]....
        /*07a4*/ 	.word	0x00003290
        /*07a8*/ 	.word	0x000000ff
        /*07ac*/ 	.word	0x00000000
        /*07b0*/ 	.short	0x010a
        /*07b2*/ 	.byte	0x05
	.zero		1


	//   ....[109]....
        /*07b4*/ 	.word	0x00003320
        /*07b8*/ 	.word	0x000000ff
        /*07bc*/ 	.word	0x00000000
        /*07c0*/ 	.short	0x010a
        /*07c2*/ 	.byte	0x05
	.zero		1


	//   ....[110]....
        /*07c4*/ 	.word	0x000033b0
        /*07c8*/ 	.word	0x000000ff
        /*07cc*/ 	.word	0x00000000
        /*07d0*/ 	.short	0x010a
        /*07d2*/ 	.byte	0x05
	.zero		1


	//   ....[111]....
        /*07d4*/ 	.word	0x00003450
        /*07d8*/ 	.word	0x00000000
        /*07dc*/ 	.word	0x00000000
        /*07e0*/ 	.short	0x010a
        /*07e2*/ 	.byte	0xff
	.zero		1


	//   ....[112]....
        /*07e4*/ 	.word	0x00003570
        /*07e8*/ 	.word	0x00000000
        /*07ec*/ 	.word	0x00000230
        /*07f0*/ 	.short	0x010a
        /*07f2*/ 	.byte	0xff
	.zero		1


	//   ....[113]....
        /*07f4*/ 	.word	0x000035d0
        /*07f8*/ 	.word	0x00000004
        /*07fc*/ 	.word	0x00000000
        /*0800*/ 	.short	0x0101
        /*0802*/ 	.byte	0xff
	.zero		1


	//   ....[114]....
        /*0804*/ 	.word	0x000035f0
        /*0808*/ 	.word	0x000000ff
        /*080c*/ 	.word	0x000001e0
        /*0810*/ 	.short	0x010a
        /*0812*/ 	.byte	0x05
	.zero		1


	//   ....[115]....
        /*0814*/ 	.word	0x00003710
        /*0818*/ 	.word	0x00000000
        /*081c*/ 	.word	0x000001d0
        /*0820*/ 	.short	0x010a
        /*0822*/ 	.byte	0xff
	.zero		1


	//   ....[116]....
        /*0824*/ 	.word	0x00003820
        /*0828*/ 	.word	0x00000000
        /*082c*/ 	.word	0x00000000
        /*0830*/ 	.short	0x0101
        /*0832*/ 	.byte	0xff
	.zero		1


	//   ....[117]....
        /*0834*/ 	.word	0x000038b0
        /*0838*/ 	.word	0x000000ff
        /*083c*/ 	.word	0x000001e0
        /*0840*/ 	.short	0x0106
        /*0842*/ 	.byte	0x05
	.zero		1


	//   ....[118]....
        /*0844*/ 	.word	0x000038d0
        /*0848*/ 	.word	0x000000ff
        /*084c*/ 	.word	0x000001e0
        /*0850*/ 	.short	0x010a
        /*0852*/ 	.byte	0x05
	.zero		1


	//   ....[119]....
        /*0854*/ 	.word	0x00003960
        /*0858*/ 	.word	0x000000ff
        /*085c*/ 	.word	0x000001e0
        /*0860*/ 	.short	0x0106
        /*0862*/ 	.byte	0x04
	.zero		1


	//   ....[120]....
        /*0864*/ 	.word	0x000039a0
        /*0868*/ 	.word	0x00000000
        /*086c*/ 	.word	0x000001e0
        /*0870*/ 	.short	0x010a
        /*0872*/ 	.byte	0xff
	.zero		1


	//   ....[121]....
        /*0874*/ 	.word	0x00003e90
        /*0878*/ 	.word	0x00000000
        /*087c*/ 	.word	0x000001d0
        /*0880*/ 	.short	0x010a
        /*0882*/ 	.byte	0xff
	.zero		1


	//   ....[122]....
        /*0884*/ 	.word	0x00003f90
        /*0888*/ 	.word	0x00000003
        /*088c*/ 	.word	0x00000000
        /*0890*/ 	.short	0x0101
        /*0892*/ 	.byte	0xff
	.zero		1


	//   ....[123]....
        /*0894*/ 	.word	0x00003fa0
        /*0898*/ 	.word	0x000000ff
        /*089c*/ 	.word	0x00000000
        /*08a0*/ 	.short	0x010a
        /*08a2*/ 	.byte	0x04
	.zero		1


	//   ....[124]....
        /*08a4*/ 	.word	0x00004020
        /*08a8*/ 	.word	0x000000ff
        /*08ac*/ 	.word	0x00000210
        /*08b0*/ 	.short	0x010a
        /*08b2*/ 	.byte	0x08
	.zero		1


	//   ....[125]....
        /*08b4*/ 	.word	0x00004100
        /*08b8*/ 	.word	0x000000ff
        /*08bc*/ 	.word	0x00000000
        /*08c0*/ 	.short	0x010a
        /*08c2*/ 	.byte	0x07
	.zero		1


	//   ....[126]....
        /*08c4*/ 	.word	0x00004240
        /*08c8*/ 	.word	0x000000ff
        /*08cc*/ 	.word	0x00000000
        /*08d0*/ 	.short	0x010a
        /*08d2*/ 	.byte	0x04
	.zero		1


	//   ....[127]....
        /*08d4*/ 	.word	0x00004430
        /*08d8*/ 	.word	0x000000ff
        /*08dc*/ 	.word	0x00000000
        /*08e0*/ 	.short	0x010a
        /*08e2*/ 	.byte	0x05
	.zero		1


	//   ....[128]....
        /*08e4*/ 	.word	0x000044c0
        /*08e8*/ 	.word	0x000000ff
        /*08ec*/ 	.word	0x00000000
        /*08f0*/ 	.short	0x010a
        /*08f2*/ 	.byte	0x05
	.zero		1


	//   ....[129]....
        /*08f4*/ 	.word	0x00004550
        /*08f8*/ 	.word	0x000000ff
        /*08fc*/ 	.word	0x00000000
        /*0900*/ 	.short	0x010a
        /*0902*/ 	.byte	0x05
	.zero		1


	//   ....[130]....
        /*0904*/ 	.word	0x000045e0
        /*0908*/ 	.word	0x000000ff
        /*090c*/ 	.word	0x00000000
        /*0910*/ 	.short	0x010a
        /*0912*/ 	.byte	0x07
	.zero		1


	//   ....[131]....
        /*0914*/ 	.word	0x00004a20
        /*0918*/ 	.word	0x00000000
        /*091c*/ 	.word	0x000001d0
        /*0920*/ 	.short	0x010a
        /*0922*/ 	.byte	0xff
	.zero		1


	//   ....[132]....
        /*0924*/ 	.word	0x00004b10
        /*0928*/ 	.word	0x00000000
        /*092c*/ 	.word	0x00000000
        /*0930*/ 	.short	0x0101
        /*0932*/ 	.byte	0xff
	.zero		1


	//   ....[133]....
        /*0934*/ 	.word	0x00004e30
        /*0938*/ 	.word	0x000000ff
        /*093c*/ 	.word	0x000001c8
        /*0940*/ 	.short	0x010a
        /*0942*/ 	.byte	0x06
	.zero		1


	//   ....[134]....
        /*0944*/ 	.word	0x00004fb0
        /*0948*/ 	.word	0x000000ff
        /*094c*/ 	.word	0x000001b8
        /*0950*/ 	.short	0x010a
        /*0952*/ 	.byte	0x06
	.zero		1


	//   ....[135]....
        /*0954*/ 	.word	0x000052e0
        /*0958*/ 	.word	0x000000ff
        /*095c*/ 	.word	0x000001b0
        /*0960*/ 	.short	0x010b
        /*0962*/ 	.byte	0x06
	.zero		1


	//   ....[136]....
        /*0964*/ 	.word	0x00005300
        /*0968*/ 	.word	0x000000ff
        /*096c*/ 	.word	0x00000000
        /*0970*/ 	.short	0x0101
        /*0972*/ 	.byte	0x25
	.zero		1


	//   ....[137]....
        /*0974*/ 	.word	0x00005340
        /*0978*/ 	.word	0x00000000
        /*097c*/ 	.word	0x000001b8
        /*0980*/ 	.short	0x010a
        /*0982*/ 	.byte	0xff
	.zero		1


	//   ....[138]....
        /*0984*/ 	.word	0x000056a0
        /*0988*/ 	.word	0x00000000
        /*098c*/ 	.word	0x000001d0
        /*0990*/ 	.short	0x010a
        /*0992*/ 	.byte	0xff
	.zero		1


	//   ....[139]....
        /*0994*/ 	.word	0x000057b0
        /*0998*/ 	.word	0x00000000
        /*099c*/ 	.word	0x00000000
        /*09a0*/ 	.short	0x0101
        /*09a2*/ 	.byte	0xff
	.zero		1


	//   ....[140]....
        /*09a4*/ 	.word	0x00006160
        /*09a8*/ 	.word	0x000000ff
        /*09ac*/ 	.word	0x000001b0
        /*09b0*/ 	.short	0x010a
        /*09b2*/ 	.byte	0x2b
	.zero		1


	//   ....[141]....
        /*09b4*/ 	.word	0x00006180
        /*09b8*/ 	.word	0x0000005c
        /*09bc*/ 	.word	0x000001f0
        /*09c0*/ 	.short	0x010a
        /*09c2*/ 	.byte	0xff
	.zero		1


	//   ....[142]....
        /*09c4*/ 	.word	0x000062d0
        /*09c8*/ 	.word	0x000000ff
        /*09cc*/ 	.word	0x000001b0
        /*09d0*/ 	.short	0x010a
        /*09d2*/ 	.byte	0x2b
	.zero		1


	//   ....[143]....
        /*09d4*/ 	.word	0x000063b0
        /*09d8*/ 	.word	0x000000ff
        /*09dc*/ 	.word	0x00000000
        /*09e0*/ 	.short	0x0101
        /*09e2*/ 	.byte	0x04
	.zero		1


	//   ....[144]....
        /*09e4*/ 	.word	0x00006410
        /*09e8*/ 	.word	0x0000005c
        /*09ec*/ 	.word	0x000001f0
        /*09f0*/ 	.short	0x010a
        /*09f2*/ 	.byte	0xff
	.zero		1


	//   ....[145]....
        /*09f4*/ 	.word	0x000067e0
        /*09f8*/ 	.word	0x000000ff
        /*09fc*/ 	.word	0x00000000
        /*0a00*/ 	.short	0x0101
        /*0a02*/ 	.byte	0x05
	.zero		1


	//   ....[146]....
        /*0a04*/ 	.word	0x00007070
        /*0a08*/ 	.word	0x00000003
        /*0a0c*/ 	.word	0x00000240
        /*0a10*/ 	.short	0x010a
        /*0a12*/ 	.byte	0xff
	.zero		1


	//   ....[147]....
        /*0a14*/ 	.word	0x000070d0
        /*0a18*/ 	.word	0x00000002
        /*0a1c*/ 	.word	0x000000d8
        /*0a20*/ 	.short	0x010a
        /*0a22*/ 	.byte	0xff
	.zero		1


	//   ....[148]....
        /*0a24*/ 	.word	0x00007130
        /*0a28*/ 	.word	0x00000002
        /*0a2c*/ 	.word	0x000000d8
        /*0a30*/ 	.short	0x010a
        /*0a32*/ 	.byte	0xff
	.zero		1


	//   ....[149]....
        /*0a34*/ 	.word	0x00007180
        /*0a38*/ 	.word	0x00000002
        /*0a3c*/ 	.word	0x000001d0
        /*0a40*/ 	.short	0x010a
        /*0a42*/ 	.byte	0xff
	.zero		1


	//   ....[150]....
        /*0a44*/ 	.word	0x000071e0
        /*0a48*/ 	.word	0x00000000
        /*0a4c*/ 	.word	0x00000000
        /*0a50*/ 	.short	0x010a
        /*0a52*/ 	.byte	0xff
	.zero		1


	//   ....[151]....
        /*0a54*/ 	.word	0x00007240
        /*0a58*/ 	.word	0x00000000
        /*0a5c*/ 	.word	0x00000000
        /*0a60*/ 	.short	0x010a
        /*0a62*/ 	.byte	0xff
	.zero		1


	//   ....[152]....
        /*0a64*/ 	.word	0x000072a0
        /*0a68*/ 	.word	0x00000000
        /*0a6c*/ 	.word	0x00000000
        /*0a70*/ 	.short	0x010a
        /*0a72*/ 	.byte	0xff
	.zero		1


	//   ....[153]....
        /*0a74*/ 	.word	0x00007300
        /*0a78*/ 	.word	0x00000000
        /*0a7c*/ 	.word	0x00000000
        /*0a80*/ 	.short	0x010a
        /*0a82*/ 	.byte	0xff
	.zero		1


	//   ....[154]....
        /*0a84*/ 	.word	0x00007360
        /*0a88*/ 	.word	0x00000000
        /*0a8c*/ 	.word	0x00000000
        /*0a90*/ 	.short	0x010a
        /*0a92*/ 	.byte	0xff
	.zero		1


	//   ....[155]....
        /*0a94*/ 	.word	0x000073c0
        /*0a98*/ 	.word	0x00000000
        /*0a9c*/ 	.word	0x00000000
        /*0aa0*/ 	.short	0x010a
        /*0aa2*/ 	.byte	0xff
	.zero		1


	//   ....[156]....
        /*0aa4*/ 	.word	0x00007420
        /*0aa8*/ 	.word	0x00000000
        /*0aac*/ 	.word	0x00000000
        /*0ab0*/ 	.short	0x010a
        /*0ab2*/ 	.byte	0xff
	.zero		1


	//   ....[157]....
        /*0ab4*/ 	.word	0x00007480
        /*0ab8*/ 	.word	0x00000000
        /*0abc*/ 	.word	0x00000000
        /*0ac0*/ 	.short	0x010a
        /*0ac2*/ 	.byte	0xff
	.zero		1


	//   ....[158]....
        /*0ac4*/ 	.word	0x000074e0
        /*0ac8*/ 	.word	0x00000000
        /*0acc*/ 	.word	0x00000000
        /*0ad0*/ 	.short	0x010a
        /*0ad2*/ 	.byte	0xff
	.zero		1


	//   ....[159]....
        /*0ad4*/ 	.word	0x00007540
        /*0ad8*/ 	.word	0x00000000
        /*0adc*/ 	.word	0x00000000
        /*0ae0*/ 	.short	0x010a
        /*0ae2*/ 	.byte	0xff
	.zero		1


	//   ....[160]....
        /*0ae4*/ 	.word	0x000075a0
        /*0ae8*/ 	.word	0x00000000
        /*0aec*/ 	.word	0x00000000
        /*0af0*/ 	.short	0x010a
        /*0af2*/ 	.byte	0xff
	.zero		1


	//   ....[161]....
        /*0af4*/ 	.word	0x00007600
        /*0af8*/ 	.word	0x00000000
        /*0afc*/ 	.word	0x00000000
        /*0b00*/ 	.short	0x010a
        /*0b02*/ 	.byte	0xff
	.zero		1


	//   ....[162]....
        /*0b04*/ 	.word	0x00007660
        /*0b08*/ 	.word	0x00000000
        /*0b0c*/ 	.word	0x00000000
        /*0b10*/ 	.short	0x010a
        /*0b12*/ 	.byte	0xff
	.zero		1


	//   ....[163]....
        /*0b14*/ 	.word	0x000076c0
        /*0b18*/ 	.word	0x00000000
        /*0b1c*/ 	.word	0x00000000
        /*0b20*/ 	.short	0x010a
        /*0b22*/ 	.byte	0xff
	.zero		1


	//   ....[164]....
        /*0b24*/ 	.word	0x00007720
        /*0b28*/ 	.word	0x00000000
        /*0b2c*/ 	.word	0x00000000
        /*0b30*/ 	.short	0x010a
        /*0b32*/ 	.byte	0xff
	.zero		1


	//   ....[165]....
        /*0b34*/ 	.word	0x00007780
        /*0b38*/ 	.word	0x00000000
        /*0b3c*/ 	.word	0x00000000
        /*0b40*/ 	.short	0x010a
        /*0b42*/ 	.byte	0xff
	.zero		1


	//   ....[166]....
        /*0b44*/ 	.word	0x000077e0
        /*0b48*/ 	.word	0x00000000
        /*0b4c*/ 	.word	0x00000000
        /*0b50*/ 	.short	0x010a
        /*0b52*/ 	.byte	0xff
	.zero		1


	//   ....[167]....
        /*0b54*/ 	.word	0x00007840
        /*0b58*/ 	.word	0x00000000
        /*0b5c*/ 	.word	0x00000000
        /*0b60*/ 	.short	0x010a
        /*0b62*/ 	.byte	0xff
	.zero		1


	//   ....[168]....
        /*0b64*/ 	.word	0x000078a0
        /*0b68*/ 	.word	0x00000000
        /*0b6c*/ 	.word	0x00000000
        /*0b70*/ 	.short	0x010a
        /*0b72*/ 	.byte	0xff
	.zero		1


	//   ....[169]....
        /*0b74*/ 	.word	0x00007900
        /*0b78*/ 	.word	0x00000000
        /*0b7c*/ 	.word	0x00000000
        /*0b80*/ 	.short	0x010a
        /*0b82*/ 	.byte	0xff
	.zero		1


	//   ....[170]....
        /*0b84*/ 	.word	0x00007960
        /*0b88*/ 	.word	0x00000000
        /*0b8c*/ 	.word	0x00000000
        /*0b90*/ 	.short	0x010a
        /*0b92*/ 	.byte	0xff
	.zero		1


	//   ....[171]....
        /*0b94*/ 	.word	0x000079c0
        /*0b98*/ 	.word	0x00000000
        /*0b9c*/ 	.word	0x00000000
        /*0ba0*/ 	.short	0x010a
        /*0ba2*/ 	.byte	0xff
	.zero		1


	//   ....[172]....
        /*0ba4*/ 	.word	0x00007a20
        /*0ba8*/ 	.word	0x00000000
        /*0bac*/ 	.word	0x00000000
        /*0bb0*/ 	.short	0x010a
        /*0bb2*/ 	.byte	0xff
	.zero		1


	//   ....[173]....
        /*0bb4*/ 	.word	0x00007a80
        /*0bb8*/ 	.word	0x00000000
        /*0bbc*/ 	.word	0x00000000
        /*0bc0*/ 	.short	0x010a
        /*0bc2*/ 	.byte	0xff
	.zero		1


	//   ....[174]....
        /*0bc4*/ 	.word	0x00007ae0
        /*0bc8*/ 	.word	0x00000000
        /*0bcc*/ 	.word	0x00000000
        /*0bd0*/ 	.short	0x010a
        /*0bd2*/ 	.byte	0xff
	.zero		1


	//   ....[175]....
        /*0bd4*/ 	.word	0x00007b40
        /*0bd8*/ 	.word	0x00000000
        /*0bdc*/ 	.word	0x00000000
        /*0be0*/ 	.short	0x010a
        /*0be2*/ 	.byte	0xff
	.zero		1


	//   ....[176]....
        /*0be4*/ 	.word	0x00007b90
        /*0be8*/ 	.word	0x00000000
        /*0bec*/ 	.word	0x00000230
        /*0bf0*/ 	.short	0x010a
        /*0bf2*/ 	.byte	0xff
	.zero		1


	//   ....[177]....
        /*0bf4*/ 	.word	0x00007bf0
        /*0bf8*/ 	.word	0x00000000
        /*0bfc*/ 	.word	0x000001e0
        /*0c00*/ 	.short	0x010a
        /*0c02*/ 	.byte	0xff
	.zero		1


	//   ....[178]....
        /*0c04*/ 	.word	0x00007c40
        /*0c08*/ 	.word	0x00000000
        /*0c0c*/ 	.word	0x000001d0
        /*0c10*/ 	.short	0x010a
        /*0c12*/ 	.byte	0xff
	.zero		1


	//   ....[179]....
        /*0c14*/ 	.word	0x00007ca0
        /*0c18*/ 	.word	0x00000000
        /*0c1c*/ 	.word	0x000001e0
        /*0c20*/ 	.short	0x010a
        /*0c22*/ 	.byte	0xff
	.zero		1


	//   ....[180]....
        /*0c24*/ 	.word	0x00007cf0
        /*0c28*/ 	.word	0x00000000
        /*0c2c*/ 	.word	0x000001d0
        /*0c30*/ 	.short	0x010a
        /*0c32*/ 	.byte	0xff
	.zero		1


	//   ....[181]....
        /*0c34*/ 	.word	0x00007d50
        /*0c38*/ 	.word	0x00000003
        /*0c3c*/ 	.word	0x00000210
        /*0c40*/ 	.short	0x010a
        /*0c42*/ 	.byte	0xff
	.zero		1


	//   ....[182]....
        /*0c44*/ 	.word	0x00007db0
        /*0c48*/ 	.word	0x00000000
        /*0c4c*/ 	.word	0x00000000
        /*0c50*/ 	.short	0x010a
        /*0c52*/ 	.byte	0xff
	.zero		1


	//   ....[183]....
        /*0c54*/ 	.word	0x00007e10
        /*0c58*/ 	.word	0x00000000
        /*0c5c*/ 	.word	0x00000000
        /*0c60*/ 	.short	0x010a
        /*0c62*/ 	.byte	0xff
	.zero		1


	//   ....[184]....
        /*0c64*/ 	.word	0x00007e70
        /*0c68*/ 	.word	0x00000000
        /*0c6c*/ 	.word	0x00000000
        /*0c70*/ 	.short	0x010a
        /*0c72*/ 	.byte	0xff
	.zero		1


	//   ....[185]....
        /*0c74*/ 	.word	0x00007ed0
        /*0c78*/ 	.word	0x00000000
        /*0c7c*/ 	.word	0x00000000
        /*0c80*/ 	.short	0x010a
        /*0c82*/ 	.byte	0xff
	.zero		1


	//   ....[186]....
        /*0c84*/ 	.word	0x00007f30
        /*0c88*/ 	.word	0x00000000
        /*0c8c*/ 	.word	0x00000000
        /*0c90*/ 	.short	0x010a
        /*0c92*/ 	.byte	0xff
	.zero		1


	//   ....[187]....
        /*0c94*/ 	.word	0x00007f80
        /*0c98*/ 	.word	0x00000000
        /*0c9c*/ 	.word	0x000001d0
        /*0ca0*/ 	.short	0x010a
        /*0ca2*/ 	.byte	0xff
	.zero		1


	//   ....[188]....
        /*0ca4*/ 	.word	0x00007fe0
        /*0ca8*/ 	.word	0x00000000
        /*0cac*/ 	.word	0x000001c8
        /*0cb0*/ 	.short	0x010a
        /*0cb2*/ 	.byte	0xff
	.zero		1


	//   ....[189]....
        /*0cb4*/ 	.word	0x00008040
        /*0cb8*/ 	.word	0x00000003
        /*0cbc*/ 	.word	0x000001b8
        /*0cc0*/ 	.short	0x010a
        /*0cc2*/ 	.byte	0xff
	.zero		1


	//   ....[190]....
        /*0cc4*/ 	.word	0x00008090
        /*0cc8*/ 	.word	0x00000000
        /*0ccc*/ 	.word	0x000001d0
        /*0cd0*/ 	.short	0x010a
        /*0cd2*/ 	.byte	0xff
	.zero		1


	//   ....[191]....
        /*0cd4*/ 	.word	0x000080f0
        /*0cd8*/ 	.word	0x00000000
        /*0cdc*/ 	.word	0x000001b0
        /*0ce0*/ 	.short	0x010a
        /*0ce2*/ 	.byte	0xff
	.zero		1


	//   ....[192]....
        /*0ce4*/ 	.word	0x00008140
        /*0ce8*/ 	.word	0x0000005c
        /*0cec*/ 	.word	0x000001f0
        /*0cf0*/ 	.short	0x010a
        /*0cf2*/ 	.byte	0xff
	.zero		1


	//----- nvinfo : EIATTR_NUM_MBARRIERS
	.align		4
.L_47:
        /*0cf4*/ 	.byte	0x03, 0x38
        /*0cf6*/ 	.short	0x004a


	//----- nvinfo : EIATTR_EXIT_INSTR_OFFSETS
	.align		4
        /*0cf8*/ 	.byte	0x04, 0x1c
        /*0cfa*/ 	.short	(.L_49 - .L_48)


	//   ....[0]....
.L_48:
        /*0cfc*/ 	.word	0x00003480


	//   ....[1]....
        /*0d00*/ 	.word	0x00003970


	//   ....[2]....
        /*0d04*/ 	.word	0x000039d0


	//   ....[3]....
        /*0d08*/ 	.word	0x00004840


	//   ....[4]....
        /*0d0c*/ 	.word	0x00005370


	//   ....[5]....
        /*0d10*/ 	.word	0x000053b0


	//   ....[6]....
        /*0d14*/ 	.word	0x00007060


	//----- nvinfo : EIATTR_MAX_THREADS
	.align		4
.L_49:
        /*0d18*/ 	.byte	0x04, 0x05
        /*0d1a*/ 	.short	(.L_51 - .L_50)
.L_50:
        /*0d1c*/ 	.word	0x00000100
        /*0d20*/ 	.word	0x00000001
        /*0d24*/ 	.word	0x00000001


	//----- nvinfo : EIATTR_CRS_STACK_SIZE
	.align		4
.L_51:
        /*0d28*/ 	.byte	0x04, 0x1e
        /*0d2a*/ 	.short	(.L_53 - .L_52)
.L_52:
        /*0d2c*/ 	.word	0x00000000


	//----- nvinfo : EIATTR_CBANK_PARAM_SIZE
	.align		4
.L_53:
        /*0d30*/ 	.byte	0x03, 0x19
        /*0d32*/ 	.short	0x0800


	//----- nvinfo : EIATTR_PARAM_CBANK
	.align		4
        /*0d34*/ 	.byte	0x04, 0x0a
        /*0d36*/ 	.short	(.L_55 - .L_54)
	.align		4
.L_54:
        /*0d38*/ 	.word	index@(.nv.constant0._ZN7cutlass13device_kernelINS_4gemm6kernel13GemmUniversalIN4cute5tupleIJiiiiEEENS1_10collective13CollectiveMmaINS1_35MainloopSm100TmaUmmaWarpSpecializedILi27ELi2ELi4ENS5_IJNS4_1CILi1EEESB_SB_EEEEENS5_IJNSA_ILi64EEESE_SE_EEENS_12float_e4m3_tENS5_IJSB_llEEENS_12float_e5m2_tENS5_IJlSB_lEEENS4_8TiledMMAINS4_8MMA_AtomIJNS4_10MMA_TraitsINS4_19SM100_MMA_F8F6F4_SSEJSG_SI_fSE_SE_NS4_17integral_constantINS4_4UMMA5MajorELSQ_1EEENSO_ISQ_LSQ_0EEENSO_INSP_7ScaleInELST_0EEESU_EEEEEENS4_6LayoutISC_NS5_IJNSA_ILi0EEESY_SY_EEEEENS5_IJNS4_10UnderscoreES11_S11_EEEEENS4_13SM90_TMA_LOADENS4_14ComposedLayoutINS4_7SwizzleILi2ELi4ELi3EEENS4_18smem_ptr_flag_bitsILi8EEENSX_INS5_IJSE_NSA_ILi8EEEEEENS5_IJSB_SE_EEEEEEEvNS4_8identityES14_NS15_IS17_S19_NSX_INS5_IJS1A_SE_EEENS5_IJSE_SB_EEEEEEEvS1F_EENS_8epilogue10collective18CollectiveEpilogueINS1L_23Sm100TmaWarpSpecializedILi1ELi1ELi32ELb0ELb0EEEJSF_NS5_IJNSX_ISE_SB_EES1Q_EEESG_SJ_SG_SJ_NS1L_6fusion15FusionCallbacksIS1P_NS1S_17LinearCombinationISG_fSG_fLNS_15FloatRoundStyleE2EEESF_S1R_JEEENS4_5SM1004TMEM4LOAD26SM100_TMEM_LOAD_16dp32b32xES14_S1J_NS4_39AutoVectorizingCopyWithAssumedAlignmentILi128EEENS4_14SM90_TMA_STOREES1J_S23_S23_EEEvvEEEEvNT_6ParamsE)
        /*0d3c*/ 	.short	0x0380
        /*0d3e*/ 	.short	0x0800


	//----- nvinfo : EIATTR_SW_WAR
	.align		4
.L_55:
        /*0d40*/ 	.byte	0x04, 0x36
        /*0d42*/ 	.short	(.L_57 - .L_56)
.L_56:
        /*0d44*/ 	.word	0x00000008
.L_57:


//--------------------- .nv.callgraph             --------------------------
	.section	.nv.callgraph,"",@"SHT_CUDA_CALLGRAPH"
	.align	4
	.sectionentsize	8
	.align		4
        /*0000*/ 	.word	0x00000000
	.align		4
        /*0004*/ 	.word	0xffffffff
	.align		4
        /*0008*/ 	.word	index@(_ZN7cutlass13device_kernelINS_4gemm6kernel13GemmUniversalIN4cute5tupleIJiiiiEEENS1_10collective13CollectiveMmaINS1_35MainloopSm100TmaUmmaWarpSpecializedILi27ELi2ELi4ENS5_IJNS4_1CILi1EEESB_SB_EEEEENS5_IJNSA_ILi64EEESE_SE_EEENS_12float_e4m3_tENS5_IJSB_llEEENS_12float_e5m2_tENS5_IJlSB_lEEENS4_8TiledMMAINS4_8MMA_AtomIJNS4_10MMA_TraitsINS4_19SM100_MMA_F8F6F4_SSEJSG_SI_fSE_SE_NS4_17integral_constantINS4_4UMMA5MajorELSQ_1EEENSO_ISQ_LSQ_0EEENSO_INSP_7ScaleInELST_0EEESU_EEEEEENS4_6LayoutISC_NS5_IJNSA_ILi0EEESY_SY_EEEEENS5_IJNS4_10UnderscoreES11_S11_EEEEENS4_13SM90_TMA_LOADENS4_14ComposedLayoutINS4_7SwizzleILi2ELi4ELi3EEENS4_18smem_ptr_flag_bitsILi8EEENSX_INS5_IJSE_NSA_ILi8EEEEEENS5_IJSB_SE_EEEEEEEvNS4_8identityES14_NS15_IS17_S19_NSX_INS5_IJS1A_SE_EEENS5_IJSE_SB_EEEEEEEvS1F_EENS_8epilogue10collective18CollectiveEpilogueINS1L_23Sm100TmaWarpSpecializedILi1ELi1ELi32ELb0ELb0EEEJSF_NS5_IJNSX_ISE_SB_EES1Q_EEESG_SJ_SG_SJ_NS1L_6fusion15FusionCallbacksIS1P_NS1S_17LinearCombinationISG_fSG_fLNS_15FloatRoundStyleE2EEESF_S1R_JEEENS4_5SM1004TMEM4LOAD26SM100_TMEM_LOAD_16dp32b32xES14_S1J_NS4_39AutoVectorizingCopyWithAssumedAlignmentILi128EEENS4_14SM90_TMA_STOREES1J_S23_S23_EEEvvEEEEvNT_6ParamsE)
	.align		4
        /*000c*/ 	.word	index@(__assertfail)
	.align		4
        /*0010*/ 	.word	0x00000000
	.align		4
        /*0014*/ 	.word	0xfffffffe
	.align		4
        /*0018*/ 	.word	0x00000000
	.align		4
        /*001c*/ 	.word	0xfffffffd
	.align		4
        /*0020*/ 	.word	0x00000000
	.align		4
        /*0024*/ 	.word	0xfffffffc


//--------------------- .nv.constant4             --------------------------
	.section	.nv.constant4,"a",@progbits
	.align	8
	.align		8
.nv.constant4:
        /*0000*/ 	.dword	__assertfail
	.align		8
        /*0008*/ 	.dword	__unnamed_1
	.align		8
        /*0010*/ 	.dword	__unnamed_2
	.align		8
        /*0018*/ 	.dword	_ZN40_INTERNAL_69693f60_4_k_cu_3d6a6439_325564cuda3std3__45__cpo5beginE
	.align		8
        /*0020*/ 	.dword	_ZN40_INTERNAL_69693f60_4_k_cu_3d6a6439_325564cuda3std3__45__cpo3endE
	.align		8
        /*0028*/ 	.dword	_ZN40_INTERNAL_69693f60_4_k_cu_3d6a6439_325564cuda3std3__45__cpo6cbeginE
	.align		8
        /*0030*/ 	.dword	_ZN40_INTERNAL_69693f60_4_k_cu_3d6a6439_325564cuda3std3__45__cpo4cendE
	.align		8
        /*0038*/ 	.dword	_ZN40_INTERNAL_69693f60_4_k_cu_3d6a6439_325564cuda3std3__442_GLOBAL__N__69693f60_4_k_cu_3d6a6439_325566ignoreE
	.align		8
        /*0040*/ 	.dword	_ZN40_INTERNAL_69693f60_4_k_cu_3d6a6439_325564cuda3std3__419piecewise_constructE
	.align		8
        /*0048*/ 	.dword	_ZN40_INTERNAL_69693f60_4_k_cu_3d6a6439_325564cuda3std3__48in_placeE
	.align		8
        /*0050*/ 	.dword	_ZN40_INTERNAL_69693f60_4_k_cu_3d6a6439_325564cuda3std6ranges3__45__cpo4swapE
	.align		8
        /*0058*/ 	.dword	_ZN40_INTERNAL_69693f60_4_k_cu_3d6a6439_325564cuda3std6ranges3__45__cpo9iter_moveE
	.align		8
        /*0060*/ 	.dword	_ZN40_INTERNAL_69693f60_4_k_cu_3d6a6439_325564cute7productE
	.align		8
        /*0068*/ 	.dword	_ZN40_INTERNAL_69693f60_4_k_cu_3d6a6439_325564cute1_E
	.align		8
        /*0070*/ 	.dword	$str$25
	.align		8
        /*0078*/ 	.dword	$str$26
	.align		8
        /*0080*/ 	.dword	$str$27
	.align		8
        /*0088*/ 	.dword	$str$28


//--------------------- .text._ZN7cutlass13device_kernelINS_4gemm6kernel13GemmUniversalIN4cute5tupleIJiiiiEEENS1_10collective13CollectiveMmaINS1_35MainloopSm100TmaUmmaWarpSpecializedILi27ELi2ELi4ENS5_IJNS4_1CILi1EEESB_SB_EEEEENS5_IJNSA_ILi64EEESE_SE_EEENS_12float_e4m3_tENS5_IJSB_llEEENS_12float_e5m2_tENS5_IJlSB_lEEENS4_8TiledMMAINS4_8MMA_AtomIJNS4_10MMA_TraitsINS4_19SM100_MMA_F8F6F4_SSEJSG_SI_fSE_SE_NS4_17integral_constantINS4_4UMMA5MajorELSQ_1EEENSO_ISQ_LSQ_0EEENSO_INSP_7ScaleInELST_0EEESU_EEEEEENS4_6LayoutISC_NS5_IJNSA_ILi0EEESY_SY_EEEEENS5_IJNS4_10UnderscoreES11_S11_EEEEENS4_13SM90_TMA_LOADENS4_14ComposedLayoutINS4_7SwizzleILi2ELi4ELi3EEENS4_18smem_ptr_flag_bitsILi8EEENSX_INS5_IJSE_NSA_ILi8EEEEEENS5_IJSB_SE_EEEEEEEvNS4_8identityES14_NS15_IS17_S19_NSX_INS5_IJS1A_SE_EEENS5_IJSE_SB_EEEEEEEvS1F_EENS_8epilogue10collective18CollectiveEpilogueINS1L_23Sm100TmaWarpSpecializedILi1ELi1ELi32ELb0ELb0EEEJSF_NS5_IJNSX_ISE_SB_EES1Q_EEESG_SJ_SG_SJ_NS1L_6fusion15FusionCallbacksIS1P_NS1S_17LinearCombinationISG_fSG_fLNS_15FloatRoundStyleE2EEESF_S1R_JEEENS4_5SM1004TMEM4LOAD26SM100_TMEM_LOAD_16dp32b32xES14_S1J_NS4_39AutoVectorizingCopyWithAssumedAlignmentILi128EEENS4_14SM90_TMA_STOREES1J_S23_S23_EEEvvEEEEvNT_6ParamsE --------------------------
	.section	.text._ZN7cutlass13device_kernelINS_4gemm6kernel13GemmUniversalIN4cute5tupleIJiiiiEEENS1_10collective13CollectiveMmaINS1_35MainloopSm100TmaUmmaWarpSpecializedILi27ELi2ELi4ENS5_IJNS4_1CILi1EEESB_SB_EEEEENS5_IJNSA_ILi64EEESE_SE_EEENS_12float_e4m3_tENS5_IJSB_llEEENS_12float_e5m2_tENS5_IJlSB_lEEENS4_8TiledMMAINS4_8MMA_AtomIJNS4_10MMA_TraitsINS4_19SM100_MMA_F8F6F4_SSEJSG_SI_fSE_SE_NS4_17integral_constantINS4_4UMMA5MajorELSQ_1EEENSO_ISQ_LSQ_0EEENSO_INSP_7ScaleInELST_0EEESU_EEEEEENS4_6LayoutISC_NS5_IJNSA_ILi0EEESY_SY_EEEEENS5_IJNS4_10UnderscoreES11_S11_EEEEENS4_13SM90_TMA_LOADENS4_14ComposedLayoutINS4_7SwizzleILi2ELi4ELi3EEENS4_18smem_ptr_flag_bitsILi8EEENSX_INS5_IJSE_NSA_ILi8EEEEEENS5_IJSB_SE_EEEEEEEvNS4_8identityES14_NS15_IS17_S19_NSX_INS5_IJS1A_SE_EEENS5_IJSE_SB_EEEEEEEvS1F_EENS_8epilogue10collective18CollectiveEpilogueINS1L_23Sm100TmaWarpSpecializedILi1ELi1ELi32ELb0ELb0EEEJSF_NS5_IJNSX_ISE_SB_EES1Q_EEESG_SJ_SG_SJ_NS1L_6fusion15FusionCallbacksIS1P_NS1S_17LinearCombinationISG_fSG_fLNS_15FloatRoundStyleE2EEESF_S1R_JEEENS4_5SM1004TMEM4LOAD26SM100_TMEM_LOAD_16dp32b32xES14_S1J_NS4_39AutoVectorizingCopyWithAssumedAlignmentILi128EEENS4_14SM90_TMA_STOREES1J_S23_S23_EEEvvEEEEvNT_6ParamsE,"ax",@progbits
	.align	128
.text._ZN7cutlass13device_kernelINS_4gemm6kernel13GemmUniversalIN4cute5tupleIJiiiiEEENS1_10collective13CollectiveMmaINS1_35MainloopSm100TmaUmmaWarpSpecializedILi27ELi2ELi4ENS5_IJNS4_1CILi1EEESB_SB_EEEEENS5_IJNSA_ILi64EEESE_SE_EEENS_12float_e4m3_tENS5_IJSB_llEEENS_12float_e5m2_tENS5_IJlSB_lEEENS4_8TiledMMAINS4_8MMA_AtomIJNS4_10MMA_TraitsINS4_19SM100_MMA_F8F6F4_SSEJSG_SI_fSE_SE_NS4_17integral_constantINS4_4UMMA5MajorELSQ_1EEENSO_ISQ_LSQ_0EEENSO_INSP_7ScaleInELST_0EEESU_EEEEEENS4_6LayoutISC_NS5_IJNSA_ILi0EEESY_SY_EEEEENS5_IJNS4_10UnderscoreES11_S11_EEEEENS4_13SM90_TMA_LOADENS4_14ComposedLayoutINS4_7SwizzleILi2ELi4ELi3EEENS4_18smem_ptr_flag_bitsILi8EEENSX_INS5_IJSE_NSA_ILi8EEEEEENS5_IJSB_SE_EEEEEEEvNS4_8identityES14_NS15_IS17_S19_NSX_INS5_IJS1A_SE_EEENS5_IJSE_SB_EEEEEEEvS1F_EENS_8epilogue10collective18CollectiveEpilogueINS1L_23Sm100TmaWarpSpecializedILi1ELi1ELi32ELb0ELb0EEEJSF_NS5_IJNSX_ISE_SB_EES1Q_EEESG_SJ_SG_SJ_NS1L_6fusion15FusionCallbacksIS1P_NS1S_17LinearCombinationISG_fSG_fLNS_15FloatRoundStyleE2EEESF_S1R_JEEENS4_5SM1004TMEM4LOAD26SM100_TMEM_LOAD_16dp32b32xES14_S1J_NS4_39AutoVectorizingCopyWithAssumedAlignmentILi128EEENS4_14SM90_TMA_STOREES1J_S23_S23_EEEvvEEEEvNT_6ParamsE:
        .type           _ZN7cutlass13device_kernelINS_4gemm6kernel13GemmUniversalIN4cute5tupleIJiiiiEEENS1_10collective13CollectiveMmaINS1_35MainloopSm100TmaUmmaWarpSpecializedILi27ELi2ELi4ENS5_IJNS4_1CILi1EEESB_SB_EEEEENS5_IJNSA_ILi64EEESE_SE_EEENS_12float_e4m3_tENS5_IJSB_llEEENS_12float_e5m2_tENS5_IJlSB_lEEENS4_8TiledMMAINS4_8MMA_AtomIJNS4_10MMA_TraitsINS4_19SM100_MMA_F8F6F4_SSEJSG_SI_fSE_SE_NS4_17integral_constantINS4_4UMMA5MajorELSQ_1EEENSO_ISQ_LSQ_0EEENSO_INSP_7ScaleInELST_0EEESU_EEEEEENS4_6LayoutISC_NS5_IJNSA_ILi0EEESY_SY_EEEEENS5_IJNS4_10UnderscoreES11_S11_EEEEENS4_13SM90_TMA_LOADENS4_14ComposedLayoutINS4_7SwizzleILi2ELi4ELi3EEENS4_18smem_ptr_flag_bitsILi8EEENSX_INS5_IJSE_NSA_ILi8EEEEEENS5_IJSB_SE_EEEEEEEvNS4_8identityES14_NS15_IS17_S19_NSX_INS5_IJS1A_SE_EEENS5_IJSE_SB_EEEEEEEvS1F_EENS_8epilogue10collective18CollectiveEpilogueINS1L_23Sm100TmaWarpSpecializedILi1ELi1ELi32ELb0ELb0EEEJSF_NS5_IJNSX_ISE_SB_EES1Q_EEESG_SJ_SG_SJ_NS1L_6fusion15FusionCallbacksIS1P_NS1S_17LinearCombinationISG_fSG_fLNS_15FloatRoundStyleE2EEESF_S1R_JEEENS4_5SM1004TMEM4LOAD26SM100_TMEM_LOAD_16dp32b32xES14_S1J_NS4_39AutoVectorizingCopyWithAssumedAlignmentILi128EEENS4_14SM90_TMA_STOREES1J_S23_S23_EEEvvEEEEvNT_6ParamsE,@function
        .size           _ZN7cutlass13device_kernelINS_4gemm6kernel13GemmUniversalIN4cute5tupleIJiiiiEEENS1_10collective13CollectiveMmaINS1_35MainloopSm100TmaUmmaWarpSpecializedILi27ELi2ELi4ENS5_IJNS4_1CILi1EEESB_SB_EEEEENS5_IJNSA_ILi64EEESE_SE_EEENS_12float_e4m3_tENS5_IJSB_llEEENS_12float_e5m2_tENS5_IJlSB_lEEENS4_8TiledMMAINS4_8MMA_AtomIJNS4_10MMA_TraitsINS4_19SM100_MMA_F8F6F4_SSEJSG_SI_fSE_SE_NS4_17integral_constantINS4_4UMMA5MajorELSQ_1EEENSO_ISQ_LSQ_0EEENSO_INSP_7ScaleInELST_0EEESU_EEEEEENS4_6LayoutISC_NS5_IJNSA_ILi0EEESY_SY_EEEEENS5_IJNS4_10UnderscoreES11_S11_EEEEENS4_13SM90_TMA_LOADENS4_14ComposedLayoutINS4_7SwizzleILi2ELi4ELi3EEENS4_18smem_ptr_flag_bitsILi8EEENSX_INS5_IJSE_NSA_ILi8EEEEEENS5_IJSB_SE_EEEEEEEvNS4_8identityES14_NS15_IS17_S19_NSX_INS5_IJS1A_SE_EEENS5_IJSE_SB_EEEEEEEvS1F_EENS_8epilogue10collective18CollectiveEpilogueINS1L_23Sm100TmaWarpSpecializedILi1ELi1ELi32ELb0ELb0EEEJSF_NS5_IJNSX_ISE_SB_EES1Q_EEESG_SJ_SG_SJ_NS1L_6fusion15FusionCallbacksIS1P_NS1S_17LinearCombinationISG_fSG_fLNS_15FloatRoundStyleE2EEESF_S1R_JEEENS4_5SM1004TMEM4LOAD26SM100_TMEM_LOAD_16dp32b32xES14_S1J_NS4_39AutoVectorizingCopyWithAssumedAlignmentILi128EEENS4_14SM90_TMA_STOREES1J_S23_S23_EEEvvEEEEvNT_6ParamsE,(.L_x_198 - _ZN7cutlass13device_kernelINS_4gemm6kernel13GemmUniversalIN4cute5tupleIJiiiiEEENS1_10collective13CollectiveMmaINS1_35MainloopSm100TmaUmmaWarpSpecializedILi27ELi2ELi4ENS5_IJNS4_1CILi1EEESB_SB_EEEEENS5_IJNSA_ILi64EEESE_SE_EEENS_12float_e4m3_tENS5_IJSB_llEEENS_12float_e5m2_tENS5_IJlSB_lEEENS4_8TiledMMAINS4_8MMA_AtomIJNS4_10MMA_TraitsINS4_19SM100_MMA_F8F6F4_SSEJSG_SI_fSE_SE_NS4_17integral_constantINS4_4UMMA5MajorELSQ_1EEENSO_ISQ_LSQ_0EEENSO_INSP_7ScaleInELST_0EEESU_EEEEEENS4_6LayoutISC_NS5_IJNSA_ILi0EEESY_SY_EEEEENS5_IJNS4_10UnderscoreES11_S11_EEEEENS4_13SM90_TMA_LOADENS4_14ComposedLayoutINS4_7SwizzleILi2ELi4ELi3EEENS4_18smem_ptr_flag_bitsILi8EEENSX_INS5_IJSE_NSA_ILi8EEEEEENS5_IJSB_SE_EEEEEEEvNS4_8identityES14_NS15_IS17_S19_NSX_INS5_IJS1A_SE_EEENS5_IJSE_SB_EEEEEEEvS1F_EENS_8epilogue10collective18CollectiveEpilogueINS1L_23Sm100TmaWarpSpecializedILi1ELi1ELi32ELb0ELb0EEEJSF_NS5_IJNSX_ISE_SB_EES1Q_EEESG_SJ_SG_SJ_NS1L_6fusion15FusionCallbacksIS1P_NS1S_17LinearCombinationISG_fSG_fLNS_15FloatRoundStyleE2EEESF_S1R_JEEENS4_5SM1004TMEM4LOAD26SM100_TMEM_LOAD_16dp32b32xES14_S1J_NS4_39AutoVectorizingCopyWithAssumedAlignmentILi128EEENS4_14SM90_TMA_STOREES1J_S23_S23_EEEvvEEEEvNT_6ParamsE)
        .other          _ZN7cutlass13device_kernelINS_4gemm6kernel13GemmUniversalIN4cute5tupleIJiiiiEEENS1_10collective13CollectiveMmaINS1_35MainloopSm100TmaUmmaWarpSpecializedILi27ELi2ELi4ENS5_IJNS4_1CILi1EEESB_SB_EEEEENS5_IJNSA_ILi64EEESE_SE_EEENS_12float_e4m3_tENS5_IJSB_llEEENS_12float_e5m2_tENS5_IJlSB_lEEENS4_8TiledMMAINS4_8MMA_AtomIJNS4_10MMA_TraitsINS4_19SM100_MMA_F8F6F4_SSEJSG_SI_fSE_SE_NS4_17integral_constantINS4_4UMMA5MajorELSQ_1EEENSO_ISQ_LSQ_0EEENSO_INSP_7ScaleInELST_0EEESU_EEEEEENS4_6LayoutISC_NS5_IJNSA_ILi0EEESY_SY_EEEEENS5_IJNS4_10UnderscoreES11_S11_EEEEENS4_13SM90_TMA_LOADENS4_14ComposedLayoutINS4_7SwizzleILi2ELi4ELi3EEENS4_18smem_ptr_flag_bitsILi8EEENSX_INS5_IJSE_NSA_ILi8EEEEEENS5_IJSB_SE_EEEEEEEvNS4_8identityES14_NS15_IS17_S19_NSX_INS5_IJS1A_SE_EEENS5_IJSE_SB_EEEEEEEvS1F_EENS_8epilogue10collective18CollectiveEpilogueINS1L_23Sm100TmaWarpSpecializedILi1ELi1ELi32ELb0ELb0EEEJSF_NS5_IJNSX_ISE_SB_EES1Q_EEESG_SJ_SG_SJ_NS1L_6fusion15FusionCallbacksIS1P_NS1S_17LinearCombinationISG_fSG_fLNS_15FloatRoundStyleE2EEESF_S1R_JEEENS4_5SM1004TMEM4LOAD26SM100_TMEM_LOAD_16dp32b32xES14_S1J_NS4_39AutoVectorizingCopyWithAssumedAlignmentILi128EEENS4_14SM90_TMA_STOREES1J_S23_S23_EEEvvEEEEvNT_6ParamsE,@"STO_CUDA_ENTRY STV_DEFAULT"
_ZN7cutlass13device_kernelINS_4gemm6kernel13GemmUniversalIN4cute5tupleIJiiiiEEENS1_10collective13CollectiveMmaINS1_35MainloopSm100TmaUmmaWarpSpecializedILi27ELi2ELi4ENS5_IJNS4_1CILi1EEESB_SB_EEEEENS5_IJNSA_ILi64EEESE_SE_EEENS_12float_e4m3_tENS5_IJSB_llEEENS_12float_e5m2_tENS5_IJlSB_lEEENS4_8TiledMMAINS4_8MMA_AtomIJNS4_10MMA_TraitsINS4_19SM100_MMA_F8F6F4_SSEJSG_SI_fSE_SE_NS4_17integral_constantINS4_4UMMA5MajorELSQ_1EEENSO_ISQ_LSQ_0EEENSO_INSP_7ScaleInELST_0EEESU_EEEEEENS4_6LayoutISC_NS5_IJNSA_ILi0EEESY_SY_EEEEENS5_IJNS4_10UnderscoreES11_S11_EEEEENS4_13SM90_TMA_LOADENS4_14ComposedLayoutINS4_7SwizzleILi2ELi4ELi3EEENS4_18smem_ptr_flag_bitsILi8EEENSX_INS5_IJSE_NSA_ILi8EEEEEENS5_IJSB_SE_EEEEEEEvNS4_8identityES14_NS15_IS17_S19_NSX_INS5_IJS1A_SE_EEENS5_IJSE_SB_EEEEEEEvS1F_EENS_8epilogue10collective18CollectiveEpilogueINS1L_23Sm100TmaWarpSpecializedILi1ELi1ELi32ELb0ELb0EEEJSF_NS5_IJNSX_ISE_SB_EES1Q_EEESG_SJ_SG_SJ_NS1L_6fusion15FusionCallbacksIS1P_NS1S_17LinearCombinationISG_fSG_fLNS_15FloatRoundStyleE2EEESF_S1R_JEEENS4_5SM1004TMEM4LOAD26SM100_TMEM_LOAD_16dp32b32xES14_S1J_NS4_39AutoVectorizingCopyWithAssumedAlignmentILi128EEENS4_14SM90_TMA_STOREES1J_S23_S23_EEEvvEEEEvNT_6ParamsE:
[----:B------:R-:W1:Y:S01]  /*0000*/  LDC R1, c[0x0][0x37c] ;  /* 0x0000df00ff017b82 */ /* 0x000e620000000800 */
[----:B------:R-:W2:Y:S01]  /*0010*/  S2R R101, SR_TID.X ;  /* 0x0000000000657919 */ /* 0x000ea20000002100 */
[----:B------:R-:W3:Y:S01]  /*0020*/  LDCU.64 UR4, c[0x0][0x890] ;  /* 0x00011200ff0477ac */ /* 0x000ee20008000a00 */
[----:B------:R-:W-:Y:S02]  /*0030*/  PRMT R96, RZ, 0x7610, R96 ;  /* 0x00007610ff607816 */ /* 0x000fe40000000060 */
[----:B------:R-:W-:Y:S01]  /*0040*/  ELECT P5, URZ, PT ;  /* 0x0000000000ff782f */ /* 0x000fe200038a0000 */
[----:B------:R-:W4:Y:S01]  /*0050*/  LDCU.64 UR40, c[0x0][0x358] ;  /* 0x00006b00ff2877ac */ /* 0x000f220008000a00 */
[----:B---3--:R-:W-:-:S04]  /*0060*/  UISETP.NE.U32.AND UP0, UPT, UR4, URZ, UPT ;  /* 0x000000ff0400728c */ /* 0x008fc8000bf05070 */
[----:B------:R-:W-:Y:S01]  /*0070*/  UISETP.NE.AND.EX UP0, UPT, UR5, URZ, UPT, UP0 ;  /* 0x000000ff0500728c */ /* 0x000fe2000bf05300 */
[----:B--2---:R-:W-:-:S05]  /*0080*/  SHF.R.U32.HI R104, RZ, 0x5, R101 ;  /* 0x00000005ff687819 */ /* 0x004fca0000011665 */
[----:B------:R-:W2:Y:S02]  /*0090*/  SHFL.IDX PT, R0, R104, RZ, 0x1f ;  /* 0x00001fff68007589 */ /* 0x000ea400000e0000 */
[----:B--2---:R-:W-:Y:S01]  /*00a0*/  R2UR UR8, R0 ;  /* 0x00000000000872ca */ /* 0x004fe200000e0000 */
[----:B-1--4-:R-:W-:-:S14]  /*00b0*/  BRA.U UP0, `(.L_x_0) ;  /* 0x00000001002c7547 */ /* 0x012fdc000b800000 */
[----:B------:R-:W1:Y:S02]  /*00c0*/  LDCU.64 UR6, c[0x0][0x888] ;  /* 0x00011100ff0677ac */ /* 0x000e640008000a00 */
[----:B-1----:R-:W-:-:S04]  /*00d0*/  UISETP.NE.U32.AND UP0, UPT, UR6, URZ, UPT ;  /* 0x000000ff0600728c */ /* 0x002fc8000bf05070 */
[----:B------:R-:W-:-:S09]  /*00e0*/  UISETP.NE.AND.EX UP0, UPT, UR7, URZ, UPT, UP0 ;  /* 0x000000ff0700728c */ /* 0x000fd2000bf05300 */
[----:B------:R-:W-:Y:S05]  /*00f0*/  BRA.U !UP0, `(.L_x_1) ;  /* 0x0000000108107547 */ /* 0x000fea000b800000 */
[----:B------:R-:W1:Y:S02]  /*0100*/  LDC.64 R2, c[0x0][0x888] ;  /* 0x00022200ff027b82 */ /* 0x000e640000000a00 */
[----:B-1----:R1:W5:Y:S01]  /*0110*/  LDG.E R49, desc[UR40][R2.64] ;  /* 0x0000002802317981 */ /* 0x002362000c1e1900 */
[----:B------:R-:W-:Y:S01]  /*0120*/  HFMA2 R96, -RZ, RZ, 0, 5.9604644775390625e-08 ;  /* 0x00000001ff607431 */ /* 0x000fe200000001ff */
[----:B------:R-:W-:Y:S05]  /*0130*/  BRA `(.L_x_0) ;  /* 0x00000000000c7947 */ /* 0x000fea0003800000 */
.L_x_1:
[----:B------:R-:W1:Y:S01]  /*0140*/  LDCU UR6, c[0x0][0x880] ;  /* 0x00011000ff0677ac */ /* 0x000e620008000800 */
[----:B------:R-:W-:Y:S01]  /*0150*/  HFMA2 R96, -RZ, RZ, 0, 5.9604644775390625e-08 ;  /* 0x00000001ff607431 */ /* 0x000fe200000001ff */
[----:B-1----:R-:W-:-:S07]  /*0160*/  MOV R49, UR6 ;  /* 0x0000000600317c02 */ /* 0x002fce0008000f00 */
.L_x_0:
[----:B------:R-:W2:Y:S02]  /*0170*/  LDCU.64 UR6, c[0x0][0x8b0] ;  /* 0x00011600ff0677ac */ /* 0x000ea40008000a00 */
[----:B--2---:R-:W-:-:S04]  /*0180*/  UISETP.NE.U32.AND UP0, UPT, UR6, URZ, UPT ;  /* 0x000000ff0600728c */ /* 0x004fc8000bf05070 */
[----:B------:R-:W-:-:S09]  /*0190*/  UISETP.NE.AND.EX UP0, UPT, UR7, URZ, UPT, UP0 ;  /* 0x000000ff0700728c */ /* 0x000fd2000bf05300 */
[----:B------:R-:W-:Y:S05]  /*01a0*/  BRA.U UP0, `(.L_x_2) ;  /* 0x0000000100247547 */ /* 0x000fea000b800000 */
[----:B------:R-:W2:Y:S02]  /*01b0*/  LDCU.64 UR6, c[0x0][0x8a8] ;  /* 0x00011500ff0677ac */ /* 0x000ea40008000a00 */
[----:B--2---:R-:W-:-:S04]  /*01c0*/  UISETP.NE.U32.AND UP0, UPT, UR6, URZ, UPT ;  /* 0x000000ff0600728c */ /* 0x004fc8000bf05070 */
[----:B------:R-:W-:-:S09]  /*01d0*/  UISETP.NE.AND.EX UP0, UPT, UR7, URZ, UPT, UP0 ;  /* 0x000000ff0700728c */ /* 0x000fd2000bf05300 */
[----:B------:R-:W-:Y:S05]  /*01e0*/  BRA.U !UP0, `(.L_x_3) ;  /* 0x00000001080c7547 */ /* 0x000fea000b800000 */
[----:B-1----:R-:W1:Y:S02]  /*01f0*/  LDC.64 R2, c[0x0][0x8a8] ;  /* 0x00022a00ff027b82 */ /* 0x002e640000000a00 */
[----:B-1----:R2:W5:Y:S01]  /*0200*/  LDG.E R47, desc[UR40][R2.64] ;  /* 0x00000028022f7981 */ /* 0x002562000c1e1900 */
[----:B------:R-:W-:Y:S05]  /*0210*/  BRA `(.L_x_2) ;  /* 0x0000000000087947 */ /* 0x000fea0003800000 */
.L_x_3:
[----:B------:R-:W2:Y:S02]  /*0220*/  LDCU UR6, c[0x0][0x8a0] ;  /* 0x00011400ff0677ac */ /* 0x000ea40008000800 */
[----:B--2---:R-:W-:Y:S02]  /*0230*/  MOV R47, UR6 ;  /* 0x00000006002f7c02 */ /* 0x004fe40008000f00 */
.L_x_2:
[----:B------:R-:W-:Y:S01]  /*0240*/  IMAD.U32 R0, RZ, RZ, UR8 ;  /* 0x00000008ff007e24 */ /* 0x000fe2000f8e00ff */
[----:B------:R-:W-:Y:S04]  /*0250*/  BSSY.RECONVERGENT B0, `(.L_x_4) ;  /* 0x000000c000007945 */ /* 0x000fe80003800200 */
[C---:B------:R-:W-:Y:S02]  /*0260*/  ISETP.NE.OR P1, PT, R0.reuse, 0x1, !P5 ;  /* 0x000000010000780c */ /* 0x040fe40006f25670 */
[----:B------:R-:W-:-:S11]  /*0270*/  ISETP.NE.OR P0, PT, R0, 0x3, !P5 ;  /* 0x000000030000780c */ /* 0x000fd60006f05670 */
[----:B------:R-:W-:Y:S05]  /*0280*/  @P1 BRA `(.L_x_5) ;  /* 0x0000000000201947 */ /* 0x000fea0003800000 */
[----:B------:R-:W3:Y:S02]  /*0290*/  LDCU.64 UR6, c[0x0][0x348] ;  /* 0x00006900ff0677ac */ /* 0x000ee40008000a00 */
[----:B---3--:R-:W-:Y:S02]  /*02a0*/  UIADD3 UR10, UP1, UPT, UR6, 0x80, URZ ;  /* 0x00000080060a7890 */ /* 0x008fe4000ff3e0ff */
[----:B------:R-:W-:Y:S02]  /*02b0*/  UIADD3 UR6, UP0, UPT, UR6, 0x180, URZ ;  /* 0x0000018006067890 */ /* 0x000fe4000ff1e0ff */
[----:B------:R-:W-:Y:S02]  /*02c0*/  UIADD3.X UR11, UPT, UPT, URZ, UR7, URZ, UP1, !UPT ;  /* 0x00000007ff0b7290 */ /* 0x000fe40008ffe4ff */
[----:B------:R-:W-:-:S07]  /*02d0*/  UIADD3.X UR7, UPT, UPT, URZ, UR7, URZ, UP0, !UPT ;  /* 0x00000007ff077290 */ /* 0x000fce00087fe4ff */
[----:B------:R3:W-:Y:S02]  /*02e0*/  UTMACCTL.PF [UR10] ;  /* 0x000000000a0079b9 */ /* 0x0007e40008040000 */
[----:B------:R3:W-:Y:S02]  /*02f0*/  UTMACCTL.PF [UR6] ;  /* 0x00000000060079b9 */ /* 0x0007e40008040000 */
[----:B---3--:R-:W-:Y:S01]  /*0300*/  NOP ;  /* 0x0000000000007918 */ /* 0x008fe20000000000 */
.L_x_5:
[----:B------:R-:W-:Y:S05]  /*0310*/  BSYNC.RECONVERGENT B0 ;  /* 0x0000000000007941 */ /* 0x000fea0003800200 */
.L_x_4:
[----:B------:R-:W-:Y:S04]  /*0320*/  BSSY.RECONVERGENT B0, `(.L_x_6) ;  /* 0x000000a000007945 */ /* 0x000fe80003800200 */
        /* <DEDUP_REMOVED lines=9> */
.L_x_7:
[----:B------:R-:W-:Y:S05]  /*03c0*/  BSYNC.RECONVERGENT B0 ;  /* 0x0000000000007941 */ /* 0x000fea0003800200 */
.L_x_6:
[----:B------:R-:W3:Y:S01]  /*03d0*/  LDCU.64 UR6, c[0x0][0x888] ;  /* 0x00011100ff0677ac */ /* 0x000ee20008000a00 */
[----:B------:R-:W-:Y:S02]  /*03e0*/  UISETP.EQ.U32.AND UP1, UPT, UR4, URZ, UPT ;  /* 0x000000ff0400728c */ /* 0x000fe4000bf22070 */
[----:B------:R-:W-:Y:S02]  /*03f0*/  UPLOP3.LUT UP2, UPT, UPT, UPT, UPT, 0x80, 0x8 ;  /* 0x000000000008789c */ /* 0x000fe40003f4f070 */
[----:B---3--:R-:W-:-:S04]  /*0400*/  UISETP.NE.U32.AND UP0, UPT, UR6, URZ, UPT ;  /* 0x000000ff0600728c */ /* 0x008fc8000bf05070 */
[----:B------:R-:W-:-:S04]  /*0410*/  UISETP.NE.AND.EX UP0, UPT, UR7, URZ, UPT, UP0 ;  /* 0x000000ff0700728c */ /* 0x000fc8000bf05300 */
[----:B------:R-:W-:-:S04]  /*0420*/  UISETP.EQ.OR.EX UP3, UPT, UR5, URZ, !UP0, UP1 ;  /* 0x000000ff0500728c */ /* 0x000fc8000c762710 */
[----:B------:R-:W-:-:S05]  /*0430*/  UP2UR UR44, UPR, URZ, 0x8 ;  /* 0x00000008ff2c7883 */ /* 0x000fca0008000000 */
[----:B------:R-:W-:Y:S07]  /*0440*/  BRA.U !UP3, `(.L_x_8) ;  /* 0x000000010b207547 */ /* 0x000fee000b800000 */
[----:B------:R-:W-:Y:S01]  /*0450*/  UISETP.NE.U32.AND UP2, UPT, UR4, URZ, UPT ;  /* 0x000000ff0400728c */ /* 0x000fe2000bf45070 */
[----:B-----5:R-:W-:Y:S01]  /*0460*/  FSETP.NEU.AND P0, PT, R49, RZ, PT ;  /* 0x000000ff3100720b */ /* 0x020fe20003f0d000 */
[----:B------:R-:W-:Y:S02]  /*0470*/  USEL UR4, URZ, 0xffffffff, UP0 ;  /* 0xffffffffff047887 */ /* 0x000fe40008000000 */
[----:B------:R-:W-:-:S10]  /*0480*/  UISETP.NE.AND.EX UP2, UPT, UR5, URZ, UPT, UP2 ;  /* 0x000000ff0500728c */ /* 0x000fd4000bf45320 */
[----:B------:R-:W-:Y:S01]  /*0490*/  VOTEU.ANY UP1, P0 ;  /* 0x0000000000ff7886 */ /* 0x000fe20000020100 */
[----:B------:R-:W-:-:S04]  /*04a0*/  @!UP2 USEL UR4, URZ, 0xffffffff, UP1 ;  /* 0xffffffffff04a887 */ /* 0x000fc80008800000 */
[----:B------:R-:W-:-:S04]  /*04b0*/  ULOP3.LUT UR4, UR4, 0x1, URZ, 0xc0, !UPT ;  /* 0x0000000104047892 */ /* 0x000fc8000f8ec0ff */
[----:B------:R-:W-:-:S11]  /*04c0*/  UISETP.NE.U32.AND UP2, UPT, UR4, 0x1, UPT ;  /* 0x000000010400788c */ /* 0x000fd6000bf45070 */
.L_x_8:
[----:B-12---:R-:W1:Y:S01]  /*04d0*/  SHFL.IDX PT, R2, R104, RZ, 0x1f ;  /* 0x00001fff68027589 */ /* 0x006e6200000e0000 */
[----:B------:R-:W-:-:S04]  /*04e0*/  UISETP.NE.AND UP1, UPT, UR8, 0x2, UPT ;  /* 0x000000020800788c */ /* 0x000fc8000bf25270 */
[----:B------:R-:W-:Y:S01]  /*04f0*/  USEL UR13, URZ, 0x1, UP1 ;  /* 0x00000001ff0d7887 */ /* 0x000fe20008800000 */
[----:B-1----:R-:W-:-:S13]  /*0500*/  ISETP.NE.AND P0, PT, R2, RZ, PT ;  /* 0x000000ff0200720c */ /* 0x002fda0003f05270 */
[----:B------:R-:W-:Y:S05]  /*0510*/  @P0 BRA `(.L_x_9) ;  /* 0x00000004000c0947 */ /* 0x000fea0003800000 */
[----:B------:R-:W-:Y:S01]  /*0520*/  ELECT P0, URZ, PT ;  /* 0x0000000000ff782f */ /* 0x000fe20003800000 */
[----:B------:R-:W-:-:S12]  /*0530*/  BSSY.RECONVERGENT B0, `(.L_x_9) ;  /* 0x0000041000007945 */ /* 0x000fd80003800200 */
[----:B------:R-:W-:Y:S05]  /*0540*/  @!P0 BRA `(.L_x_10) ;  /* 0x0000000000fc8947 */ /* 0x000fea0003800000 */
[----:B------:R-:W1:Y:S01]  /*0550*/  S2UR UR5, SR_CgaCtaId ;  /* 0x00000000000579c3 */ /* 0x000e620000008800 */
[----:B------:R-:W-:Y:S01]  /*0560*/  UMOV UR6, 0x400 ;  /* 0x0000040000067882 */ /* 0x000fe20000000000 */
[----:B------:R-:W-:Y:S01]  /*0570*/  UMOV UR4, 0x1 ;  /* 0x0000000100047882 */ /* 0x000fe20000000000 */
[----:B-1----:R-:W-:Y:S02]  /*0580*/  ULEA UR5, UR5, UR6, 0x18 ;  /* 0x0000000605057291 */ /* 0x002fe4000f8ec0ff */
[----:B------:R-:W-:-:S04]  /*0590*/  UIADD3 UR6, UPT, UPT, -UR4, 0x100000, URZ ;  /* 0x0010000004067890 */ /* 0x000fc8000fffe1ff */
[----:B------:R-:W-:Y:S02]  /*05a0*/  USHF.L.U32 UR7, UR6, 0xb, URZ ;  /* 0x0000000b06077899 */ /* 0x000fe400080006ff */
[----:B------:R-:W-:Y:S01]  /*05b0*/  USHF.L.U32 UR6, UR6, 0x1, URZ ;  /* 0x0000000106067899 */ /* 0x000fe200080006ff */
[----:B------:R-:W1:Y:S11]  /*05c0*/  FENCE.VIEW.ASYNC.S ;  /* 0x00000000000073c6 */ /* 0x000e760000000000 */
[----:B-1----:R1:W2:Y:S01]  /*05d0*/  SYNCS.EXCH.64 URZ, [UR5], UR6 ;  /* 0x0000000605ff75b2 */ /* 0x0022a20008000100 */
[----:B------:R1:W3:Y:S01]  /*05e0*/  SYNCS.EXCH.64 URZ, [UR5+0xd8], UR6 ;  /* 0x0000d80605ff75b2 */ /* 0x0002e20008000100 */
[----:B------:R1:W4:Y:S01]  /*05f0*/  SYNCS.EXCH.64 URZ, [UR5+0x8], UR6 ;  /* 0x0000080605ff75b2 */ /* 0x0003220008000100 */
[----:B------:R1:W1:Y:S01]  /*0600*/  SYNCS.EXCH.64 URZ, [UR5+0xe0], UR6 ;  /* 0x0000e00605ff75b2 */ /* 0x0002620008000100 */
        /* <DEDUP_REMOVED lines=50> */
[----:B--234-:R-:W-:Y:S01]  /*0930*/  NOP ;  /* 0x0000000000007918 */ /* 0x01cfe20000000000 */
.L_x_10:
[----:B-1----:R-:W-:Y:S05]  /*0940*/  BSYNC.RECONVERGENT B0 ;  /* 0x0000000000007941 */ /* 0x002fea0003800200 */
.L_x_9:
[----:B------:R-:W1:Y:S01]  /*0950*/  SHFL.IDX PT, R2, R104, RZ, 0x1f ;  /* 0x00001fff68027589 */ /* 0x000e6200000e0000 */
[----:B------:R-:W-:Y:S01]  /*0960*/  NOP ;  /* 0x0000000000007918 */ /* 0x000fe20000000000 */
[----:B-1----:R-:W-:-:S13]  /*0970*/  ISETP.NE.AND P0, PT, R2, 0x1, PT ;  /* 0x000000010200780c */ /* 0x002fda0003f05270 */
[----:B------:R-:W-:Y:S05]  /*0980*/  @P0 BRA `(.L_x_11) ;  /* 0x0000000000400947 */ /* 0x000fea0003800000 */
[----:B------:R-:W1:Y:S01]  /*0990*/  S2UR UR6, SR_CgaCtaId ;  /* 0x00000000000679c3 */ /* 0x000e620000008800 */
[----:B------:R-:W-:Y:S01]  /*09a0*/  UMOV UR7, 0x400 ;  /* 0x0000040000077882 */ /* 0x000fe20000000000 */
[----:B------:R-:W-:Y:S01]  /*09b0*/  UMOV UR5, 0x20 ;  /* 0x0000002000057882 */ /* 0x000fe20000000000 */
[----:B------:R-:W-:Y:S01]  /*09c0*/  UMOV UR4, 0x80 ;  /* 0x0000008000047882 */ /* 0x000fe20000000000 */
[----:B------:R-:W-:-:S04]  /*09d0*/  UIADD3 UR10, UPT, UPT, -UR5, 0x100000, URZ ;  /* 0x00100000050a7890 */ /* 0x000fc8000fffe1ff */
[----:B------:R-:W-:Y:S02]  /*09e0*/  USHF.L.U32 UR11, UR10, 0xb, URZ ;  /* 0x0000000b0a0b7899 */ /* 0x000fe400080006ff */
[----:B------:R-:W-:Y:S02]  /*09f0*/  USHF.L.U32 UR10, UR10, 0x1, URZ ;  /* 0x000000010a0a7899 */ /* 0x000fe400080006ff */
[----:B------:R-:W-:-:S04]  /*0a00*/  UIADD3 UR4, UPT, UPT, -UR4, 0x100000, URZ ;  /* 0x0010000004047890 */ /* 0x000fc8000fffe1ff */
[----:B------:R-:W-:Y:S02]  /*0a10*/  USHF.L.U32 UR5, UR4, 0xb, URZ ;  /* 0x0000000b04057899 */ /* 0x000fe400080006ff */
[----:B------:R-:W-:Y:S01]  /*0a20*/  USHF.L.U32 UR4, UR4, 0x1, URZ ;  /* 0x0000000104047899 */ /* 0x000fe200080006ff */
[----:B------:R-:W-:Y:S01]  /*0a30*/  ELECT P0, URZ, PT ;  /* 0x0000000000ff782f */ /* 0x000fe20003800000 */
[----:B-1----:R-:W-:Y:S01]  /*0a40*/  ULEA UR6, UR6, UR7, 0x18 ;  /* 0x0000000706067291 */ /* 0x002fe2000f8ec0ff */
[----:B------:R-:W1:Y:S11]  /*0a50*/  FENCE.VIEW.ASYNC.S ;  /* 0x00000000000073c6 */ /* 0x000e760000000000 */
[----:B-1----:R1:W2:Y:S01]  /*0a60*/  SYNCS.EXCH.64 URZ, [UR6+0x1b0], UR10 ;  /* 0x0001b00a06ff75b2 */ /* 0x0022a20008000100 */
[----:B------:R1:W3:Y:S01]  /*0a70*/  SYNCS.EXCH.64 URZ, [UR6+0x1b8], UR4 ;  /* 0x0001b80406ff75b2 */ /* 0x0002e20008000100 */
[----:B------:R-:W-:Y:S01]  /*0a80*/  NOP ;  /* 0x0000000000007918 */ /* 0x000fe20000000000 */
.L_x_11:
[----:B------:R-:W4:Y:S01]  /*0a90*/  SHFL.IDX PT, R2, R104, RZ, 0x1f ;  /* 0x00001fff68027589 */ /* 0x000f2200000e0000 */
[----:B------:R-:W-:Y:S01]  /*0aa0*/  NOP ;  /* 0x0000000000007918 */ /* 0x000fe20000000000 */
[----:B----4-:R-:W-:-:S13]  /*0ab0*/  ISETP.NE.AND P0, PT, R2, 0x3, PT ;  /* 0x000000030200780c */ /* 0x010fda0003f05270 */
[----:B------:R-:W-:Y:S05]  /*0ac0*/  @P0 BRA `(.L_x_12) ;  /* 0x0000000000300947 */ /* 0x000fea0003800000 */
[----:B-1----:R-:W1:Y:S01]  /*0ad0*/  S2UR UR5, SR_CgaCtaId ;  /* 0x00000000000579c3 */ /* 0x002e620000008800 */
[----:B------:R-:W-:Y:S01]  /*0ae0*/  UMOV UR6, 0x400 ;  /* 0x0000040000067882 */ /* 0x000fe20000000000 */
[----:B------:R-:W-:Y:S01]  /*0af0*/  UMOV UR4, 0x20 ;  /* 0x0000002000047882 */ /* 0x000fe20000000000 */
[----:B------:R-:W-:Y:S01]  /*0b00*/  ELECT P0, URZ, PT ;  /* 0x0000000000ff782f */ /* 0x000fe20003800000 */
[----:B-1----:R-:W-:Y:S02]  /*0b10*/  ULEA UR5, UR5, UR6, 0x18 ;  /* 0x0000000605057291 */ /* 0x002fe4000f8ec0ff */
[----:B------:R-:W-:-:S04]  /*0b20*/  UIADD3 UR6, UPT, UPT, -UR4, 0x100000, URZ ;  /* 0x0010000004067890 */ /* 0x000fc8000fffe1ff */
[----:B------:R-:W-:Y:S02]  /*0b30*/  USHF.L.U32 UR7, UR6, 0xb, URZ ;  /* 0x0000000b06077899 */ /* 0x000fe400080006ff */
[----:B------:R-:W-:Y:S01]  /*0b40*/  USHF.L.U32 UR6, UR6, 0x1, URZ ;  /* 0x0000000106067899 */ /* 0x000fe200080006ff */
[----:B------:R-:W1:Y:S11]  /*0b50*/  FENCE.VIEW.ASYNC.S ;  /* 0x00000000000073c6 */ /* 0x000e760000000000 */
[----:B-1----:R4:W1:Y:S01]  /*0b60*/  SYNCS.EXCH.64 URZ, [UR5+0x1c0], UR6 ;  /* 0x0001c00605ff75b2 */ /* 0x0028620008000100 */
[----:B------:R4:W1:Y:S02]  /*0b70*/  SYNCS.EXCH.64 URZ, [UR5+0x1c8], UR6 ;  /* 0x0001c80605ff75b2 */ /* 0x0008640008000100 */
[----:B----4-:R-:W-:Y:S01]  /*0b80*/  NOP ;  /* 0x0000000000007918 */ /* 0x010fe20000000000 */
.L_x_12:
[----:B------:R-:W4:Y:S01]  /*0b90*/  SHFL.IDX PT, R2, R104, RZ, 0x1f ;  /* 0x00001fff68027589 */ /* 0x000f2200000e0000 */
[----:B------:R-:W-:Y:S01]  /*0ba0*/  NOP ;  /* 0x0000000000007918 */ /* 0x000fe20000000000 */
[----:B----4-:R-:W-:-:S13]  /*0bb0*/  ISETP.NE.AND P0, PT, R2, 0x4, PT ;  /* 0x000000040200780c */ /* 0x010fda0003f05270 */
[----:B------:R-:W-:Y:S05]  /*0bc0*/  @P0 BRA `(.L_x_13) ;  /* 0x00000000004c0947 */ /* 0x000fea0003800000 */
[----:B-1----:R-:W1:Y:S01]  /*0bd0*/  S2UR UR5, SR_CgaCtaId ;  /* 0x00000000000579c3 */ /* 0x002e620000008800 */
[----:B------:R-:W-:Y:S01]  /*0be0*/  UMOV UR7, 0x100 ;  /* 0x0000010000077882 */ /* 0x000fe20000000000 */
[----:B------:R-:W-:Y:S01]  /*0bf0*/  UMOV UR6, 0x400 ;  /* 0x0000040000067882 */ /* 0x000fe20000000000 */
[----:B------:R-:W-:Y:S01]  /*0c00*/  USEL UR7, UR7, 0xe0, UP2 ;  /* 0x000000e007077887 */ /* 0x000fe20009000000 */
[----:B------:R-:W-:Y:S01]  /*0c10*/  UMOV UR4, 0x1 ;  /* 0x0000000100047882 */ /* 0x000fe20000000000 */
[----:B------:R-:W-:Y:S01]  /*0c20*/  ELECT P0, URZ, PT ;  /* 0x0000000000ff782f */ /* 0x000fe20003800000 */
[----:B------:R-:W-:-:S04]  /*0c30*/  UIADD3 UR10, UPT, UPT, -UR4, 0x100000, URZ ;  /* 0x00100000040a7890 */ /* 0x000fc8000fffe1ff */
[----:B------:R-:W-:Y:S02]  /*0c40*/  USHF.L.U32 UR11, UR10, 0xb, URZ ;  /* 0x0000000b0a0b7899 */ /* 0x000fe400080006ff */
[----:B------:R-:W-:Y:S02]  /*0c50*/  USHF.L.U32 UR10, UR10, 0x1, URZ ;  /* 0x000000010a0a7899 */ /* 0x000fe400080006ff */
[----:B-1----:R-:W-:Y:S02]  /*0c60*/  ULEA UR5, UR5, UR6, 0x18 ;  /* 0x0000000605057291 */ /* 0x002fe4000f8ec0ff */
[----:B------:R-:W-:-:S04]  /*0c70*/  UIADD3 UR6, UPT, UPT, -UR7, 0x100000, URZ ;  /* 0x0010000007067890 */ /* 0x000fc8000fffe1ff */
[----:B------:R-:W-:Y:S02]  /*0c80*/  USHF.L.U32 UR7, UR6, 0xb, URZ ;  /* 0x0000000b06077899 */ /* 0x000fe400080006ff */
[----:B------:R-:W-:Y:S01]  /*0c90*/  USHF.L.U32 UR6, UR6, 0x1, URZ ;  /* 0x0000000106067899 */ /* 0x000fe200080006ff */
[----:B------:R-:W1:Y:S03]  /*0ca0*/  FENCE.VIEW.ASYNC.S ;  /* 0x00000000000073c6 */ /* 0x000e660000000000 */
[----:B-1----:R4:W1:Y:S08]  /*0cb0*/  SYNCS.EXCH.64 URZ, [UR5+0x1d0], UR10 ;  /* 0x0001d00a05ff75b2 */ /* 0x0028700008000100 */
[----:B------:R4:W1:Y:S01]  /*0cc0*/  SYNCS.EXCH.64 URZ, [UR5+0x1e0], UR6 ;  /* 0x0001e00605ff75b2 */ /* 0x0008620008000100 */
[----:B------:R4:W1:Y:S01]  /*0cd0*/  SYNCS.EXCH.64 URZ, [UR5+0x1d8], UR10 ;  /* 0x0001d80a05ff75b2 */ /* 0x0008620008000100 */
[----:B------:R4:W1:Y:S02]  /*0ce0*/  SYNCS.EXCH.64 URZ, [UR5+0x1e8], UR6 ;  /* 0x0001e80605ff75b2 */ /* 0x0008640008000100 */
[----:B----4-:R-:W-:Y:S01]  /*0cf0*/  NOP ;  /* 0x0000000000007918 */ /* 0x010fe20000000000 */
.L_x_13:
[----:B------:R-:W4:Y:S01]  /*0d00*/  SHFL.IDX PT, R2, R104, RZ, 0x1f ;  /* 0x00001fff68027589 */ /* 0x000f2200000e0000 */
[----:B------:R-:W-:Y:S01]  /*0d10*/  NOP ;  /* 0x0000000000007918 */ /* 0x000fe20000000000 */
[----:B----4-:R-:W-:-:S13]  /*0d20*/  ISETP.NE.AND P0, PT, R2, 0x5, PT ;  /* 0x000000050200780c */ /* 0x010fda0003f05270 */
[----:B------:R-:W-:Y:S05]  /*0d30*/  @P0 BRA `(.L_x_14) ;  /* 0x0000000000580947 */ /* 0x000fea0003800000 */
[----:B-1----:R-:W1:Y:S01]  /*0d40*/  S2UR UR6, SR_CgaCtaId ;  /* 0x00000000000679c3 */ /* 0x002e620000008800 */
        /* <DEDUP_REMOVED lines=12> */
[----:B-1----:R4:W1:Y:S01]  /*0e10*/  SYNCS.EXCH.64 URZ, [UR6+0x1f0], UR10 ;  /* 0x0001f00a06ff75b2 */ /* 0x0028620008000100 */
[----:B------:R4:W1:Y:S01]  /*0e20*/  SYNCS.EXCH.64 URZ, [UR6+0x210], UR4 ;  /* 0x0002100406ff75b2 */ /* 0x0008620008000100 */
[----:B------:R4:W1:Y:S01]  /*0e30*/  SYNCS.EXCH.64 URZ, [UR6+0x1f8], UR10 ;  /* 0x0001f80a06ff75b2 */ /* 0x0008620008000100 */
[----:B------:R4:W1:Y:S01]  /*0e40*/  SYNCS.EXCH.64 URZ, [UR6+0x218], UR4 ;  /* 0x0002180406ff75b2 */ /* 0x0008620008000100 */
[----:B------:R4:W1:Y:S01]  /*0e50*/  SYNCS.EXCH.64 URZ, [UR6+0x200], UR10 ;  /* 0x0002000a06ff75b2 */ /* 0x0008620008000100 */
[----:B------:R4:W1:Y:S01]  /*0e60*/  SYNCS.EXCH.64 URZ, [UR6+0x220], UR4 ;  /* 0x0002200406ff75b2 */ /* 0x0008620008000100 */
[----:B------:R4:W1:Y:S01]  /*0e70*/  SYNCS.EXCH.64 URZ, [UR6+0x208], UR10 ;  /* 0x0002080a06ff75b2 */ /* 0x0008620008000100 */
[----:B------:R4:W1:Y:S02]  /*0e80*/  SYNCS.EXCH.64 URZ, [UR6+0x228], UR4 ;  /* 0x0002280406ff75b2 */ /* 0x0008640008000100 */
[----:B----4-:R-:W-:Y:S01]  /*0e90*/  NOP ;  /* 0x0000000000007918 */ /* 0x010fe20000000000 */
.L_x_14:
        /* <DEDUP_REMOVED lines=14> */
[----:B------:R4:W1:Y:S01]  /*0f80*/  SYNCS.EXCH.64 URZ, [UR5+0x240], UR6 ;  /* 0x0002400605ff75b2 */ /* 0x0008620008000100 */
[----:B------:R4:W1:Y:S01]  /*0f90*/  SYNCS.EXCH.64 URZ, [UR5+0x238], UR6 ;  /* 0x0002380605ff75b2 */ /* 0x0008620008000100 */
[----:B------:R4:W1:Y:S02]  /*0fa0*/  SYNCS.EXCH.64 URZ, [UR5+0x248], UR6 ;  /* 0x0002480605ff75b2 */ /* 0x0008640008000100 */
[----:B----4-:R-:W-:Y:S01]  /*0fb0*/  NOP ;  /* 0x0000000000007918 */ /* 0x010fe20000000000 */
.L_x_15:
[----:B-1----:R-:W1:Y:S01]  /*0fc0*/  S2UR UR5, SR_CTAID.X ;  /* 0x00000000000579c3 */ /* 0x002e620000002500 */
[----:B------:R-:W-:-:S05]  /*0fd0*/  CS2R.32 R97, SR_CgaSize ;  /* 0x0000000000617805 */ /* 0x000fca0000008a00 */
[----:B------:R-:W-:-:S05]  /*0fe0*/  IMAD R97, R97, -0xa0, RZ ;  /* 0xffffff6061617824 */ /* 0x000fca00078e02ff */
[----:B------:R-:W-:-:S14]  /*0ff0*/  R2UR UR7, R97 ;  /* 0x00000000610772ca */ /* 0x000fdc00000e0000 */
[----:B------:R-:W4:Y:S01]  /*1000*/  LDCU UR7, c[0x0][UR7+0x2b0] ;  /* 0x00005600070777ac */ /* 0x000f220008000800 */
[----:B------:R-:W-:Y:S01]  /*1010*/  NOP ;  /* 0x0000000000007918 */ /* 0x000fe20000000000 */
[----:B------:R-:W-:-:S05]  /*1020*/  CS2R.32 R97, SR_CgaSize ;  /* 0x0000000000617805 */ /* 0x000fca0000008a00 */
[----:B------:R-:W-:-:S05]  /*1030*/  IMAD R97, R97, -0xa0, RZ ;  /* 0xffffff6061617824 */ /* 0x000fca00078e02ff */
[----:B------:R-:W-:-:S14]  /*1040*/  R2UR UR6, R97 ;  /* 0x00000000610672ca */ /* 0x000fdc00000e0000 */
[----:B------:R-:W2:Y:S01]  /*1050*/  LDCU UR6, c[0x0][UR6+0x2b4] ;  /* 0x00005680060677ac */ /* 0x000ea20008000800 */
[----:B------:R-:W3:Y:S08]  /*1060*/  S2UR UR4, SR_CTAID.Y ;  /* 0x00000000000479c3 */ /* 0x000ef00000002600 */
[----:B------:R-:W2:Y:S01]  /*1070*/  LDC R9, c[0x0][0xb24] ;  /* 0x0002c900ff097b82 */ /* 0x000ea20000000800 */
[----:B-1----:R-:W-:-:S02]  /*1080*/  I2FP.F32.U32 R5, UR5 ;  /* 0x0000000500057c45 */ /* 0x002fc40008201000 */
[----:B------:R-:W-:-:S05]  /*1090*/  CS2R.32 R3, SR_CgaSize ;  /* 0x0000000000037805 */ /* 0x000fca0000008a00 */
[----:B------:R-:W-:-:S06]  /*10a0*/  IMAD R3, R3, -0xa0, RZ ;  /* 0xffffff6003037824 */ /* 0x000fcc00078e02ff */
[----:B------:R-:W1:Y:S01]  /*10b0*/  LDC R3, c[0x0][R3+0x2a0] ;  /* 0x0000a80003037b82 */ /* 0x000e620000000800 */
[----:B------:R-:W-:Y:S01]  /*10c0*/  MOV R97, UR5 ;  /* 0x0000000500617c02 */ /* 0x000fe20008000f00 */
[----:B----4-:R-:W-:Y:S01]  /*10d0*/  FMUL R5, R5, UR7 ;  /* 0x0000000705057c20 */ /* 0x010fe20008400000 */
[----:B---3--:R-:W-:Y:S02]  /*10e0*/  I2FP.F32.U32 R4, UR4 ;  /* 0x0000000400047c45 */ /* 0x008fe40008201000 */
[----:B------:R-:W-:-:S05]  /*10f0*/  CS2R.32 R2, SR_CgaSize ;  /* 0x0000000000027805 */ /* 0x000fca0000008a00 */
[----:B------:R-:W-:-:S06]  /*1100*/  IMAD R2, R2, -0xa0, RZ ;  /* 0xffffff6002027824 */ /* 0x000fcc00078e02ff */
[----:B------:R-:W3:Y:S01]  /*1110*/  LDC R2, c[0x0][R2+0x2a4] ;  /* 0x0000a90002027b82 */ /* 0x000ee20000000800 */
[----:B------:R-:W4:Y:S01]  /*1120*/  F2I.U32.TRUNC.NTZ R90, R5 ;  /* 0x00000005005a7305 */ /* 0x000f22000020f000 */
[----:B------:R-:W-:Y:S01]  /*1130*/  MOV R91, UR4 ;  /* 0x00000004005b7c02 */ /* 0x000fe20008000f00 */
[----:B--2---:R-:W-:-:S05]  /*1140*/  FMUL R4, R4, UR6 ;  /* 0x0000000604047c20 */ /* 0x004fca0008400000 */
[----:B------:R-:W-:Y:S01]  /*1150*/  BAR.SYNC.DEFER_BLOCKING 0x0 ;  /* 0x0000000000007b1d */ /* 0x000fe20000010000 */
[----:B------:R-:W-:-:S05]  /*1160*/  ISETP.GE.AND P0, PT, R9, 0x1, PT ;  /* 0x000000010900780c */ /* 0x000fca0003f06270 */
[----:B------:R-:W2:Y:S02]  /*1170*/  F2I.U32.TRUNC.NTZ R79, R4 ;  /* 0x00000004004f7305 */ /* 0x000ea4000020f000 */
[----:B------:R-:W3:Y:S01]  /*1180*/  S2UR UR36, SR_CTAID.Z ;  /* 0x00000000002479c3 */ /* 0x000ee20000002700 */
[----:B----4-:R-:W-:-:S05]  /*1190*/  IADD3 R90, PT, PT, -R90, RZ, RZ ;  /* 0x000000ff5a5a7210 */ /* 0x010fca0007ffe1ff */
[----:B-1----:R-:W-:Y:S01]  /*11a0*/  IMAD R90, R3, R90, UR5 ;  /* 0x00000005035a7e24 */ /* 0x002fe2000f8e025a */
[----:B--2---:R-:W-:-:S05]  /*11b0*/  IADD3 R79, PT, PT, -R79, RZ, RZ ;  /* 0x000000ff4f4f7210 */ /* 0x004fca0007ffe1ff */
[----:B---3--:R-:W-:Y:S01]  /*11c0*/  IMAD R79, R2, R79, UR4 ;  /* 0x00000004024f7e24 */ /* 0x008fe2000f8e024f */
[----:B------:R-:W-:Y:S06]  /*11d0*/  @!P0 BRA `(.L_x_16) ;  /* 0x0000000000b88947 */ /* 0x000fec0003800000 */
[----:B------:R-:W1:Y:S01]  /*11e0*/  LDC.64 R4, c[0x0][0xb18] ;  /* 0x0002c600ff047b82 */ /* 0x000e620000000a00 */
[----:B------:R-:W-:-:S07]  /*11f0*/  ISETP.NE.AND P0, PT, R9, 0x1, PT ;  /* 0x000000010900780c */ /* 0x000fce0003f05270 */
[----:B------:R-:W2:Y:S08]  /*1200*/  LDC R10, c[0x0][0xb0c] ;  /* 0x0002c300ff0a7b82 */ /* 0x000eb00000000800 */
[----:B------:R-:W3:Y:S08]  /*1210*/  LDC R11, c[0x0][0x370] ;  /* 0x0000dc00ff0b7b82 */ /* 0x000ef00000000800 */
[----:B------:R-:W4:Y:S01]  /*1220*/  LDC R12, c[0x0][0x374] ;  /* 0x0000dd00ff0c7b82 */ /* 0x000f220000000800 */
[----:B-1----:R-:W-:-:S07]  /*1230*/  ISETP.NE.AND P1, PT, R4, 0x1, PT ;  /* 0x000000010400780c */ /* 0x002fce0003f25270 */
[----:B------:R-:W3:Y:S01]  /*1240*/  LDC.64 R6, c[0x0][0xb10] ;  /* 0x0002c400ff067b82 */ /* 0x000ee20000000a00 */
[----:B--2---:R-:W-:-:S07]  /*1250*/  ISETP.NE.AND P2, PT, R10, 0x1, PT ;  /* 0x000000010a00780c */ /* 0x004fce0003f45270 */
[----:B------:R-:W1:Y:S08]  /*1260*/  LDC R8, c[0x0][0xb20] ;  /* 0x0002c800ff087b82 */ /* 0x000e700000000800 */
[----:B------:R-:W2:Y:S01]  /*1270*/  LDC.64 R2, c[0x0][0xb28] ;  /* 0x0002ca00ff027b82 */ /* 0x000ea20000000a00 */
[----:B----4-:R-:W-:-:S04]  /*1280*/  IMAD.HI.U32 R13, R12, R5, RZ ;  /* 0x000000050c0d7227 */ /* 0x010fc800078e00ff */
[----:B------:R-:W-:-:S04]  /*1290*/  IMAD.HI.U32 R5, R91, R5, RZ ;  /* 0x000000055b057227 */ /* 0x000fc800078e00ff */
[----:B---3--:R-:W-:-:S04]  /*12a0*/  IMAD.HI.U32 R14, R11, R6, RZ ;  /* 0x000000060b0e7227 */ /* 0x008fc800078e00ff */
[----:B------:R-:W-:Y:S01]  /*12b0*/  IMAD.HI.U32 R16, R97, R6, RZ ;  /* 0x0000000661107227 */ /* 0x000fe200078e00ff */
[-C--:B------:R-:W-:Y:S02]  /*12c0*/  @P2 SHF.R.U32.HI R11, RZ, R7.reuse, R14 ;  /* 0x00000007ff0b2219 */ /* 0x080fe4000001160e */
[-C--:B-1----:R-:W-:Y:S02]  /*12d0*/  @P1 SHF.R.U32.HI R12, RZ, R8.reuse, R13 ;  /* 0x00000008ff0c1219 */ /* 0x082fe4000001160d */
[----:B------:R-:W-:Y:S02]  /*12e0*/  SHF.R.U32.HI R8, RZ, R8, R5 ;  /* 0x00000008ff087219 */ /* 0x000fe40000011605 */
[----:B------:R-:W-:Y:S02]  /*12f0*/  SHF.R.U32.HI R16, RZ, R7, R16 ;  /* 0x00000007ff107219 */ /* 0x000fe40000011610 */
[----:B------:R-:W-:Y:S01]  /*1300*/  SEL R5, R91, R8, !P1 ;  /* 0x000000085b057207 */ /* 0x000fe20004800000 */
[----:B--2---:R-:W-:Y:S01]  /*1310*/  IMAD.HI.U32 R14, R12, R2, RZ ;  /* 0x000000020c0e7227 */ /* 0x004fe200078e00ff */
[----:B------:R-:W-:-:S03]  /*1320*/  SEL R7, R97, R16, !P2 ;  /* 0x0000001061077207 */ /* 0x000fc60005000000 */
[----:B------:R-:W-:Y:S01]  /*1330*/  IMAD.HI.U32 R6, R11, R2, RZ ;  /* 0x000000020b067227 */ /* 0x000fe200078e00ff */
[----:B------:R-:W-:-:S04]  /*1340*/  @P0 SHF.R.U32.HI R12, RZ, R3, R14 ;  /* 0x00000003ff0c0219 */ /* 0x000fc8000001160e */
[----:B------:R-:W-:Y:S01]  /*1350*/  @P0 SHF.R.U32.HI R11, RZ, R3, R6 ;  /* 0x00000003ff0b0219 */ /* 0x000fe20000011606 */
[----:B------:R-:W-:-:S04]  /*1360*/  IMAD R12, R12, R9, RZ ;  /* 0x000000090c0c7224 */ /* 0x000fc800078e02ff */
[----:B------:R-:W-:Y:S01]  /*1370*/  IMAD R6, R11, R9, RZ ;  /* 0x000000090b067224 */ /* 0x000fe200078e02ff */
[----:B------:R-:W-:-:S04]  /*1380*/  ISETP.GE.AND P1, PT, R5, R12, PT ;  /* 0x0000000c0500720c */ /* 0x000fc80003f26270 */
[----:B------:R-:W-:Y:S01]  /*1390*/  ISETP.GE.OR P1, PT, R7, R6, P1 ;  /* 0x000000060700720c */ /* 0x000fe20000f26670 */
[----:B------:R-:W-:-:S05]  /*13a0*/  IMAD.HI.U32 R6, R5, R2, RZ ;  /* 0x0000000205067227 */ /* 0x000fca00078e00ff */
[----:B------:R-:W-:-:S04]  /*13b0*/  SHF.R.U32.HI R6, RZ, R3, R6 ;  /* 0x00000003ff067219 */ /* 0x000fc80000011606 */
[----:B------:R-:W-:-:S03]  /*13c0*/  SEL R6, R5, R6, !P0 ;  /* 0x0000000605067207 */ /* 0x000fc60004000000 */
[----:B------:R-:W-:Y:S01]  /*13d0*/  @!P1 IMAD.HI.U32 R8, R7, R2, RZ ;  /* 0x0000000207089227 */ /* 0x000fe200078e00ff */
[----:B------:R-:W-:-:S04]  /*13e0*/  IADD3 R2, PT, PT, -R6, RZ, RZ ;  /* 0x000000ff06027210 */ /* 0x000fc80007ffe1ff */
[----:B------:R-:W-:Y:S01]  /*13f0*/  @!P1 SHF.R.U32.HI R8, RZ, R3, R8 ;  /* 0x00000003ff089219 */ /* 0x000fe20000011608 */
[----:B------:R-:W-:-:S03]  /*1400*/  IMAD R2, R9, R2, R5 ;  /* 0x0000000209027224 */ /* 0x000fc600078e0205 */
[----:B------:R-:W-:Y:S02]  /*1410*/  @!P1 SEL R3, R7, R8, !P0 ;  /* 0x0000000807039207 */ /* 0x000fe40004000000 */
[----:B------:R-:W-:-:S03]  /*1420*/  IADD3 R8, PT, PT, -R5, RZ, RZ ;  /* 0x000000ff05087210 */ /* 0x000fc60007ffe1ff */
[--C-:B------:R-:W-:Y:S02]  /*1430*/  @!P1 IMAD.IADD R6, R6, 0x1, -R3.reuse ;  /* 0x0000000106069824 */ /* 0x100fe400078e0a03 */
[----:B------:R-:W-:Y:S01]  /*1440*/  @!P1 IMAD R3, R2, R11, R3 ;  /* 0x0000000b02039224 */ /* 0x000fe200078e0203 */
[----:B------:R-:W-:Y:S01]  /*1450*/  IADD3 R2, PT, PT, -R7, RZ, RZ ;  /* 0x000000ff07027210 */ /* 0x000fe20007ffe1ff */
[----:B------:R-:W-:Y:S02]  /*1460*/  @!P1 IMAD R5, R6, R9, R7 ;  /* 0x0000000906059224 */ /* 0x000fe400078e0207 */
[----:B------:R-:W-:Y:S02]  /*1470*/  IMAD R8, R4, R8, R91 ;  /* 0x0000000804087224 */ /* 0x000fe400078e025b */
[----:B------:R-:W-:Y:S02]  /*1480*/  @!P1 IMAD.MOV.U32 R7, RZ, RZ, R3 ;  /* 0x000000ffff079224 */ /* 0x000fe400078e0003 */
[----:B------:R-:W-:-:S02]  /*1490*/  IMAD R2, R10, R2, R97 ;  /* 0x000000020a027224 */ /* 0x000fc400078e0261 */
[----:B------:R-:W-:Y:S02]  /*14a0*/  IMAD R91, R5, R4, R8 ;  /* 0x00000004055b7224 */ /* 0x000fe400078e0208 */
[----:B------:R-:W-:Y:S02]  /*14b0*/  IMAD R97, R7, R10, R2 ;  /* 0x0000000a07617224 */ /* 0x000fe400078e0202 */
.L_x_16:
[----:B------:R-:W1:Y:S01]  /*14c0*/  LDCU UR4, c[0x0][0xb30] ;  /* 0x00016600ff0477ac */ /* 0x000e620008000800 */
[----:B------:R-:W2:Y:S08]  /*14d0*/  S2UR UR37, SR_CgaCtaId ;  /* 0x00000000002579c3 */ /* 0x000eb00000008800 */
[----:B------:R-:W3:Y:S01]  /*14e0*/  LDC R40, c[0x0][0xb24] ;  /* 0x0002c900ff287b82 */ /* 0x000ee20000000800 */
[----:B-1----:R-:W-:-:S09]  /*14f0*/  UISETP.NE.AND UP1, UPT, UR4, 0x1, UPT ;  /* 0x000000010400788c */ /* 0x002fd2000bf25270 */
[----:B--2---:R-:W-:Y:S05]  /*1500*/  BRA.U UP1, `(.L_x_17) ;  /* 0x0000000101407547 */ /* 0x004fea000b800000 */
[----:B------:R-:W1:Y:S08]  /*1510*/  LDC.64 R4, c[0x0][0xb10] ;  /* 0x0002c400ff047b82 */ /* 0x000e700000000a00 */
[----:B------:R-:W2:Y:S08]  /*1520*/  LDC.64 R2, c[0x0][0xb18] ;  /* 0x0002c600ff027b82 */ /* 0x000eb00000000a00 */
[----:B------:R-:W4:Y:S08]  /*1530*/  LDC R6, c[0x0][0xb20] ;  /* 0x0002c800ff067b82 */ /* 0x000f300000000800 */
[----:B------:R-:W3:Y:S01]  /*1540*/  LDC R8, c[0x0][0xb0c] ;  /* 0x0002c300ff087b82 */ /* 0x000ee20000000800 */
[----:B-1----:R-:W-:-:S05]  /*1550*/  IMAD.HI.U32 R4, R97, R4, RZ ;  /* 0x0000000461047227 */ /* 0x002fca00078e00ff */
[----:B------:R-:W-:Y:S01]  /*1560*/  SHF.R.U32.HI R4, RZ, R5, R4 ;  /* 0x00000005ff047219 */ /* 0x000fe20000011604 */
[----:B--2---:R-:W-:Y:S01]  /*1570*/  IMAD.HI.U32 R3, R91, R3, RZ ;  /* 0x000000035b037227 */ /* 0x004fe200078e00ff */
[----:B------:R-:W-:-:S04]  /*1580*/  ISETP.NE.AND P0, PT, R2, 0x1, PT ;  /* 0x000000010200780c */ /* 0x000fc80003f05270 */
[----:B----4-:R-:W-:-:S04]  /*1590*/  SHF.R.U32.HI R6, RZ, R6, R3 ;  /* 0x00000006ff067219 */ /* 0x010fc80000011603 */
[----:B------:R-:W-:Y:S02]  /*15a0*/  SEL R3, R91, R6, !P0 ;  /* 0x000000065b037207 */ /* 0x000fe40004000000 */
[----:B---3--:R-:W-:-:S04]  /*15b0*/  ISETP.NE.AND P1, PT, R8, 0x1, PT ;  /* 0x000000010800780c */ /* 0x008fc80003f25270 */
[----:B------:R-:W-:-:S05]  /*15c0*/  SEL R4, R97, R4, !P1 ;  /* 0x0000000461047207 */ /* 0x000fca0004800000 */
[----:B------:R-:W-:Y:S02]  /*15d0*/  IMAD.IADD R5, R3, 0x1, -R4 ;  /* 0x0000000103057824 */ /* 0x000fe400078e0a04 */
[----:B------:R-:W-:Y:S02]  /*15e0*/  IMAD.IADD R3, R4, 0x1, -R3 ;  /* 0x0000000104037824 */ /* 0x000fe400078e0a03 */
[----:B------:R-:W-:Y:S02]  /*15f0*/  IMAD R97, R5, R8, R97 ;  /* 0x0000000805617224 */ /* 0x000fe400078e0261 */
[----:B------:R-:W-:-:S07]  /*1600*/  IMAD R91, R3, R2, R91 ;  /* 0x00000002035b7224 */ /* 0x000fce00078e025b */
.L_x_17:
[----:B------:R-:W-:Y:S01]  /*1610*/  BAR.SYNC.DEFER_BLOCKING 0x0 ;  /* 0x0000000000007b1d */ /* 0x000fe20000010000 */
[----:B------:R-:W-:Y:S01]  /*1620*/  UISETP.NE.AND UP1, UPT, UR8, 0x2, UPT ;  /* 0x000000020800788c */ /* 0x000fe2000bf25270 */
[----:B------:R-:W-:Y:S02]  /*1630*/  ISETP.NE.OR P5, PT, R0, 0x2, !P5 ;  /* 0x000000020000780c */ /* 0x000fe40006fa5670 */
[----:B------:R-:W-:-:S06]  /*1640*/  LOP3.LUT R2, R101, 0x1f, RZ, 0xc0, !PT ;  /* 0x0000001f65027812 */ /* 0x000fcc00078ec0ff */
[----:B------:R-:W-:Y:S05]  /*1650*/  BRA.U UP1, `(.L_x_18) ;  /* 0x0000001d01907547 */ /* 0x000fea000b800000 */
[----:B------:R-:W1:Y:S01]  /*1660*/  LDCU UR13, c[0x0][0x38c] ;  /* 0x00007180ff0d77ac */ /* 0x000e620008000800 */
[----:B------:R-:W2:Y:S01]  /*1670*/  LDC R9, c[0x0][0x370] ;  /* 0x0000dc00ff097b82 */ /* 0x000ea20000000800 */
[----:B------:R-:W-:Y:S01]  /*1680*/  PLOP3.LUT P1, PT, PT, PT, UP2, 0x80, 0x8 ;  /* 0x000000000008781c */ /* 0x000fe20003f2f028 */
[----:B------:R-:W-:Y:S01]  /*1690*/  IMAD.MOV.U32 R15, RZ, RZ, 0x1 ;  /* 0x00000001ff0f7424 */ /* 0x000fe200078e00ff */
[----:B------:R-:W-:Y:S01]  /*16a0*/  ISETP.EQ.OR P4, PT, R2, RZ, P5 ;  /* 0x000000ff0200720c */ /* 0x000fe20002f82670 */
[----:B------:R-:W-:Y:S01]  /*16b0*/  IMAD.MOV.U32 R14, RZ, RZ, RZ ;  /* 0x000000ffff0e7224 */ /* 0x000fe200078e00ff */
[----:B------:R-:W-:Y:S02]  /*16c0*/  PLOP3.LUT P1, PT, P1, PT, PT, 0x8, 0x80 ;  /* 0x000000000080781c */ /* 0x000fe40000f2e170 */
[----:B------:R-:W-:Y:S01]  /*16d0*/  CS2R R12, SRZ ;  /* 0x00000000000c7805 */ /* 0x000fe2000001ff00 */
[----:B------:R-:W-:Y:S01]  /*16e0*/  IMAD.MOV.U32 R10, RZ, RZ, 0x1 ;  /* 0x00000001ff0a7424 */ /* 0x000fe200078e00ff */
[----:B------:R-:W4:Y:S01]  /*16f0*/  LDC R0, c[0x0][0x374] ;  /* 0x0000dd00ff007b82 */ /* 0x000f220000000800 */
[----:B------:R-:W2:Y:S01]  /*1700*/  LDCU.64 UR22, c[0x0][0x348] ;  /* 0x00006900ff1677ac */ /* 0x000ea20008000a00 */
[----:B------:R-:W-:Y:S01]  /*1710*/  UMOV UR6, URZ ;  /* 0x000000ff00067c82 */ /* 0x000fe20008000000 */
[----:B-1----:R-:W-:-:S04]  /*1720*/  UIADD3 UR5, UPT, UPT, UR13, 0x3f, URZ ;  /* 0x0000003f0d057890 */ /* 0x002fc8000fffe0ff */
[----:B------:R-:W-:-:S04]  /*1730*/  USHF.R.S32.HI UR4, URZ, 0x1f, UR5 ;  /* 0x0000001fff047899 */ /* 0x000fc80008011405 */
[----:B------:R-:W-:-:S04]  /*1740*/  ULEA.HI UR4, UR4, UR5, URZ, 0x6 ;  /* 0x0000000504047291 */ /* 0x000fc8000f8f30ff */
[----:B------:R-:W-:Y:S02]  /*1750*/  USHF.R.S32.HI UR15, URZ, 0x6, UR4 ;  /* 0x00000006ff0f7899 */ /* 0x000fe40008011404 */
[----:B------:R-:W-:Y:S02]  /*1760*/  UIADD3 UR4, UPT, UPT, UR13, -0x1, URZ ;  /* 0xffffffff0d047890 */ /* 0x000fe4000fffe0ff */
[----:B------:R-:W-:Y:S02]  /*1770*/  UISETP.LT.U32.AND UP0, UPT, UR15, 0x1b, UPT ;  /* 0x0000001b0f00788c */ /* 0x000fe4000bf01070 */
[----:B------:R-:W-:Y:S02]  /*1780*/  UISETP.GE.U32.AND UP1, UPT, UR4, -0x7f, UPT ;  /* 0xffffff810400788c */ /* 0x000fe4000bf26070 */
[----:B------:R-:W-:Y:S02]  /*1790*/  USEL UR14, UR15, 0x1b, UP0 ;  /* 0x0000001b0f0e7887 */ /* 0x000fe40008000000 */
[----:B------:R-:W-:-:S02]  /*17a0*/  UIADD3 UR13, UPT, UPT, UR13, 0x7e, URZ ;  /* 0x0000007e0d0d7890 */ /* 0x000fc4000fffe0ff */
[----:B------:R-:W-:Y:S02]  /*17b0*/  UIADD3 UR5, UPT, UPT, UR14, -0x1, URZ ;  /* 0xffffffff0e057890 */ /* 0x000fe4000fffe0ff */
[----:B------:R-:W-:-:S03]  /*17c0*/  UIADD3 UR7, UPT, UPT, UR15, -UR14, URZ ;  /* 0x8000000e0f077290 */ /* 0x000fc6000fffe0ff */
[----:B------:R-:W-:-:S04]  /*17d0*/  @UP1 UIADD3 UR5, UPT, UPT, UR14, URZ, URZ ;  /* 0x000000ff0e051290 */ /* 0x000fc8000fffe0ff */
[----:B--2---:R-:W-:-:S12]  /*17e0*/  UIADD3 UR5, UPT, UPT, UR5, 0x1, URZ ;  /* 0x0000000105057890 */ /* 0x004fd8000fffe0ff */
.L_x_36:
[----:B------:R-:W-:Y:S01]  /*17f0*/  UISETP.NE.AND UP0, UPT, UR37, URZ, UPT ;  /* 0x000000ff2500728c */ /* 0x000fe2000bf05270 */
[----:B------:R-:W1:Y:S08]  /*1800*/  S2UR UR37, SR_CgaCtaId ;  /* 0x00000000002579c3 */ /* 0x000e700000008800 */
[----:B------:R-:W-:Y:S05]  /*1810*/  BRA.U UP0, `(.L_x_19) ;  /* 0x0000000100347547 */ /* 0x000fea000b800000 */
[----:B------:R-:W2:Y:S01]  /*1820*/  S2R R2, SR_CgaCtaId ;  /* 0x0000000000027919 */ /* 0x000ea20000008800 */
[----:B------:R-:W-:-:S04]  /*1830*/  MOV R3, 0x400 ;  /* 0x0000040000037802 */ /* 0x000fc80000000f00 */
[----:B--2---:R-:W-:Y:S02]  /*1840*/  LEA R3, R2, R3, 0x18 ;  /* 0x0000000302037211 */ /* 0x004fe400078ec0ff */
[----:B------:R-:W-:-:S03]  /*1850*/  SHF.L.U32 R2, R10, 0x1f, RZ ;  /* 0x0000001f0a027819 */ /* 0x000fc600000006ff */
[----:B------:R-:W-:-:S04]  /*1860*/  IMAD R3, R12, 0x8, R3 ;  /* 0x000000080c037824 */ /* 0x000fc800078e0203 */
[----:B------:R-:W2:Y:S02]  /*1870*/  SYNCS.PHASECHK.TRANS64.TRYWAIT P0, [R3+URZ+0x240], R2 ;  /* 0x00024002030075a7 */ /* 0x000ea400080011ff */
[----:B--2---:R-:W-:Y:S05]  /*1880*/  @!P0 BRA `(.L_x_20) ;  /* 0x0000005400f88947 */ /* 0x004fea0003800000 */
.L_x_119:
[----:B------:R-:W-:Y:S01]  /*1890*/  VIADD R12, R12, 0x1 ;  /* 0x000000010c0c7836 */ /* 0x000fe20000000000 */
[----:B------:R2:W-:Y:S04]  /*18a0*/  SYNCS.ARRIVE.TRANS64.A1T0 RZ, [R3+URZ+0x230], RZ ;  /* 0x000230ff03ff79a7 */ /* 0x0005e800081000ff */
[----:B------:R-:W-:-:S04]  /*18b0*/  ISETP.NE.AND P0, PT, R12, 0x2, PT ;  /* 0x000000020c00780c */ /* 0x000fc80003f05270 */
[----:B------:R-:W-:Y:S02]  /*18c0*/  SEL R12, R12, RZ, P0 ;  /* 0x000000ff0c0c7207 */ /* 0x000fe40000000000 */
[----:B--2---:R-:W-:-:S04]  /*18d0*/  SEL R3, RZ, 0x1, P0 ;  /* 0x00000001ff037807 */ /* 0x004fc80000000000 */
[----:B------:R-:W-:-:S07]  /*18e0*/  LOP3.LUT R10, R10, R3, RZ, 0x3c, !PT ;  /* 0x000000030a0a7212 */ /* 0x000fce00078e3cff */
.L_x_19:
[----:B------:R-:W-:Y:S01]  /*18f0*/  UMOV UR4, 0x400 ;  /* 0x0000040000047882 */ /* 0x000fe20000000000 */
[----:B------:R-:W-:Y:S01]  /*1900*/  SHF.L.U32 R2, R15, 0x1f, RZ ;  /* 0x0000001f0f027819 */ /* 0x000fe200000006ff */
[----:B-1----:R-:W-:Y:S01]  /*1910*/  ULEA UR4, UR37, UR4, 0x18 ;  /* 0x0000000425047291 */ /* 0x002fe2000f8ec0ff */
[----:B------:R-:W-:Y:S01]  /*1920*/  R2UR UR34, R97 ;  /* 0x00000000612272ca */ /* 0x000fe200000e0000 */
[----:B------:R-:W-:Y:S01]  /*1930*/  UISETP.GE.U32.AND UP0, UPT, UR13, 0x7f, UPT ;  /* 0x0000007f0d00788c */ /* 0x000fe2000bf06070 */
[----:B------:R-:W-:Y:S01]  /*1940*/  R2UR UR11, R91 ;  /* 0x000000005b0b72ca */ /* 0x000fe200000e0000 */
[----:B------:R-:W-:Y:S01]  /*1950*/  ULEA UR8, UR6, UR4, 0x3 ;  /* 0x0000000406087291 */ /* 0x000fe2000f8e18ff */
[----:B------:R-:W-:-:S08]  /*1960*/  UMOV UR24, URZ ;  /* 0x000000ff00187c82 */ /* 0x000fd00008000000 */
[----:B------:R1:W2:Y:S01]  /*1970*/  SYNCS.PHASECHK.TRANS64.TRYWAIT P0, [UR8+0xd8], R2 ;  /* 0x0000d802ff0075a7 */ /* 0x0002a20008001108 */
[----:B------:R-:W-:Y:S02]  /*1980*/  USHF.L.U32 UR34, UR34, 0x6, URZ ;  /* 0x0000000622227899 */ /* 0x000fe400080006ff */
[----:B------:R-:W-:Y:S01]  /*1990*/  USHF.L.U32 UR11, UR11, 0x6, URZ ;  /* 0x000000060b0b7899 */ /* 0x000fe200080006ff */
[----:B------:R-:W-:Y:S11]  /*19a0*/  BRA.U !UP0, `(.L_x_21) ;  /* 0x0000000108a47547 */ /* 0x000ff6000b800000 */
[----:B------:R-:W-:Y:S01]  /*19b0*/  UMOV UR16, URZ ;  /* 0x000000ff00107c82 */ /* 0x000fe20008000000 */
[----:B------:R-:W-:-:S05]  /*19c0*/  UMOV UR17, UR6 ;  /* 0x0000000600117c82 */ /* 0x000fca0008000000 */
.L_x_26:
[----:B-1----:R-:W-:Y:S01]  /*19d0*/  ULEA UR33, UR17, UR4, 0x3 ;  /* 0x0000000411217291 */ /* 0x002fe2000f8e18ff */
[----:B--2---:R-:W-:Y:S01]  /*19e0*/  @!P5 MOV R3, 0x2000 ;  /* 0x000020000003d802 */ /* 0x004fe20000000f00 */
[----:B--2---:R-:W-:Y:S10]  /*19f0*/  @P0 BRA `(.L_x_22) ;  /* 0x00000000000c0947 */ /* 0x004ff40003800000 */
[----:B------:R-:W-:-:S04]  /*1a00*/  SHF.L.U32 R5, R15, 0x1f, RZ ;  /* 0x0000001f0f057819 */ /* 0x000fc800000006ff */
[----:B------:R-:W2:Y:S02]  /*1a10*/  SYNCS.PHASECHK.TRANS64.TRYWAIT P0, [UR33+0xd8], R5 ;  /* 0x0000d805ff0075a7 */ /* 0x000ea40008001121 */
[----:B--2---:R-:W-:Y:S05]  /*1a20*/  @!P0 BRA `(.L_x_23) ;  /* 0x0000005400a48947 */ /* 0x004fea0003800000 */
.L_x_22:
[----:B------:R2:W-:Y:S01]  /*1a30*/  @!P5 SYNCS.ARRIVE.TRANS64 RZ, [UR33], R3 ;  /* 0x00000003ffffd9a7 */ /* 0x0005e20008000021 */
[----:B------:R-:W-:Y:S04]  /*1a40*/  BSSY.RECONVERGENT B0, `(.L_x_24) ;  /* 0x0000003000007945 */ /* 0x000fe80003800200 */
[----:B------:R-:W-:Y:S05]  /*1a50*/  @P4 BRA `(.L_x_25) ;  /* 0x0000000000044947 */ /* 0x000fea0003800000 */
[----:B------:R-:W-:Y:S05]  /*1a60*/  BPT.TRAP 0x1 ;  /* 0x000000040000795c */ /* 0x000fea0000300000 */
.L_x_25:
[----:B------:R-:W-:Y:S05]  /*1a70*/  BSYNC.RECONVERGENT B0 ;  /* 0x0000000000007941 */ /* 0x000fea0003800200 */
.L_x_24:
[----:B------:R-:W-:Y:S02]  /*1a80*/  UIADD3 UR6, UPT, UPT, UR17, 0x1, URZ ;  /* 0x0000000111067890 */ /* 0x000fe4000fffe0ff */
[----:B------:R-:W-:Y:S02]  /*1a90*/  UIADD3 UR26, UP1, UPT, UR22, 0x80, URZ ;  /* 0x00000080161a7890 */ /* 0x000fe4000ff3e0ff */
[----:B------:R-:W-:Y:S02]  /*1aa0*/  UISETP.NE.AND UP0, UPT, UR6, 0x1b, UPT ;  /* 0x0000001b0600788c */ /* 0x000fe4000bf05270 */
[----:B------:R-:W-:Y:S02]  /*1ab0*/  USHF.L.U32 UR35, UR16, 0x6, URZ ;  /* 0x0000000610237899 */ /* 0x000fe400080006ff */
[----:B------:R-:W-:Y:S02]  /*1ac0*/  USEL UR9, URZ, 0x1, UP0 ;  /* 0x00000001ff097887 */ /* 0x000fe40008000000 */
[----:B------:R-:W-:-:S02]  /*1ad0*/  USEL UR6, UR6, URZ, UP0 ;  /* 0x000000ff06067287 */ /* 0x000fc40008000000 */
[----:B------:R-:W-:Y:S02]  /*1ae0*/  UIADD3 UR20, UP0, UPT, UR22, 0x180, URZ ;  /* 0x0000018016147890 */ /* 0x000fe4000ff1e0ff */
[----:B------:R-:W-:Y:S01]  /*1af0*/  ULEA UR8, UR6, UR4, 0x3 ;  /* 0x0000000406087291 */ /* 0x000fe2000f8e18ff */
[----:B------:R-:W-:Y:S01]  /*1b00*/  LOP3.LUT R15, R15, UR9, RZ, 0x3c, !PT ;  /* 0x000000090f0f7c12 */ /* 0x000fe2000f8e3cff */
[----:B------:R-:W-:Y:S02]  /*1b10*/  UIADD3.X UR27, UPT, UPT, URZ, UR23, URZ, UP1, !UPT ;  /* 0x00000017ff1b7290 */ /* 0x000fe40008ffe4ff */
[----:B------:R-:W-:Y:S01]  /*1b20*/  UIADD3.X UR21, UPT, UPT, URZ, UR23, URZ, UP0, !UPT ;  /* 0x00000017ff157290 */ /* 0x000fe200087fe4ff */
[----:B-1----:R-:W-:Y:S01]  /*1b30*/  SHF.L.U32 R2, R15, 0x1f, RZ ;  /* 0x0000001f0f027819 */ /* 0x002fe200000006ff */
[----:B------:R-:W-:Y:S01]  /*1b40*/  UMOV UR18, 0x0 ;  /* 0x0000000000127882 */ /* 0x000fe20000000000 */
[----:B------:R-:W-:Y:S01]  /*1b50*/  UMOV UR19, 0x10000000 ;  /* 0x1000000000137882 */ /* 0x000fe20000000000 */
[----:B------:R-:W-:Y:S01]  /*1b60*/  UMOV UR12, UR36 ;  /* 0x00000024000c7c82 */ /* 0x000fe20008000000 */
[----:B------:R1:W1:Y:S01]  /*1b70*/  SYNCS.PHASECHK.TRANS64.TRYWAIT P0, [UR8+0xd8], R2 ;  /* 0x0000d802ff0075a7 */ /* 0x0002620008001108 */
[----:B------:R-:W-:Y:S01]  /*1b80*/  ULEA UR8, UR17, UR4, 0xc ;  /* 0x0000000411087291 */ /* 0x000fe2000f8e60ff */
[----:B------:R-:W-:Y:S01]  /*1b90*/  UMOV UR9, UR33 ;  /* 0x0000002100097c82 */ /* 0x000fe20008000000 */
[----:B------:R-:W-:-:S02]  /*1ba0*/  UMOV UR10, UR35 ;  /* 0x00000023000a7c82 */ /* 0x000fc40008000000 */
[----:B------:R-:W-:Y:S02]  /*1bb0*/  UIADD3 UR32, UPT, UPT, UR8, 0x2600, URZ ;  /* 0x0000260008207890 */ /* 0x000fe4000fffe0ff */
[----:B------:R-:W-:Y:S02]  /*1bc0*/  UIADD3 UR8, UPT, UPT, UR8, 0x1d600, URZ ;  /* 0x0001d60008087890 */ /* 0x000fe4000fffe0ff */
[----:B------:R-:W-:Y:S01]  /*1bd0*/  UIADD3 UR16, UPT, UPT, UR16, 0x1, URZ ;  /* 0x0000000110107890 */ /* 0x000fe2000fffe0ff */
[----:B------:R-:W-:Y:S01]  /*1be0*/  UMOV UR24, UR5 ;  /* 0x0000000500187c82 */ /* 0x000fe20008000000 */
[----:B------:R-:W-:Y:S02]  /*1bf0*/  UMOV UR17, UR6 ;  /* 0x0000000600117c82 */ /* 0x000fe40008000000 */
[----:B------:R-:W-:Y:S01]  /*1c00*/  UISETP.NE.AND UP0, UPT, UR16, UR5, UPT ;  /* 0x000000051000728c */ /* 0x000fe2000bf05270 */
[----:B------:R1:W-:Y:S02]  /*1c10*/  UTMALDG.3D [UR32], [UR26], desc[UR18] ;  /* 0x000012201a0075b4 */ /* 0x0003e40008011000 */
[----:B------:R1:W-:Y:S06]  /*1c20*/  UTMALDG.3D [UR8], [UR20], desc[UR18] ;  /* 0x00001208140075b4 */ /* 0x0003ec0008011000 */
[----:B------:R-:W-:Y:S05]  /*1c30*/  BRA.U UP0, `(.L_x_26) ;  /* 0xfffffffd00647547 */ /* 0x000fea000b83ffff */
.L_x_21:
[----:B-1----:R-:W-:Y:S01]  /*1c40*/  ULEA UR8, UR6, UR4, 0x3 ;  /* 0x0000000406087291 */ /* 0x002fe2000f8e18ff */
[----:B------:R-:W-:Y:S01]  /*1c50*/  SHF.L.U32 R2, R15, 0x1f, RZ ;  /* 0x0000001f0f027819 */ /* 0x000fe200000006ff */
[----:B------:R-:W-:Y:S01]  /*1c60*/  @!P1 SYNCS.ARRIVE.TRANS64.A1T0 RZ, [UR4+0x1c8], RZ ;  /* 0x0001c8ffffff99a7 */ /* 0x000fe20008100004 */
[----:B------:R-:W-:-:S06]  /*1c70*/  UISETP.GT.AND UP0, UPT, UR15, UR14, UPT ;  /* 0x0000000e0f00728c */ /* 0x000fcc000bf04270 */
[----:B--2---:R1:W2:Y:S03]  /*1c80*/  SYNCS.PHASECHK.TRANS64.TRYWAIT P0, [UR8+0xd8], R2 ;  /* 0x0000d802ff0075a7 */ /* 0x0042a60008001108 */
[----:B------:R-:W-:Y:S05]  /*1c90*/  BRA.U !UP0, `(.L_x_27) ;  /* 0x0000000108a87547 */ /* 0x000fea000b800000 */
[----:B------:R-:W-:Y:S01]  /*1ca0*/  UIADD3 UR21, UPT, UPT, UR7, UR24, URZ ;  /* 0x0000001807157290 */ /* 0x000fe2000fffe0ff */
[----:B------:R-:W-:-:S11]  /*1cb0*/  UMOV UR25, UR6 ;  /* 0x0000000600197c82 */ /* 0x000fd60008000000 */
.L_x_32:
[----:B-1----:R-:W-:Y:S01]  /*1cc0*/  ULEA UR17, UR25, UR4, 0x3 ;  /* 0x0000000419117291 */ /* 0x002fe2000f8e18ff */
[----:B--2---:R-:W-:Y:S01]  /*1cd0*/  @!P5 MOV R3, 0x2000 ;  /* 0x000020000003d802 */ /* 0x004fe20000000f00 */
[----:B--2---:R-:W-:Y:S10]  /*1ce0*/  @P0 BRA `(.L_x_28) ;  /* 0x00000000000c0947 */ /* 0x004ff40003800000 */
[----:B------:R-:W-:-:S04]  /*1cf0*/  SHF.L.U32 R5, R15, 0x1f, RZ ;  /* 0x0000001f0f057819 */ /* 0x000fc800000006ff */
[----:B------:R-:W2:Y:S02]  /*1d00*/  SYNCS.PHASECHK.TRANS64.TRYWAIT P0, [UR17+0xd8], R5 ;  /* 0x0000d805ff0075a7 */ /* 0x000ea40008001111 */
[----:B--2---:R-:W-:Y:S05]  /*1d10*/  @!P0 BRA `(.L_x_29) ;  /* 0x0000005400008947 */ /* 0x004fea0003800000 */
.L_x_28:
[----:B------:R2:W-:Y:S01]  /*1d20*/  @!P5 SYNCS.ARRIVE.TRANS64 RZ, [UR17], R3 ;  /* 0x00000003ffffd9a7 */ /* 0x0005e20008000011 */
[----:B------:R-:W-:Y:S04]  /*1d30*/  BSSY.RECONVERGENT B0, `(.L_x_30) ;  /* 0x0000003000007945 */ /* 0x000fe80003800200 */
[----:B------:R-:W-:Y:S05]  /*1d40*/  @P4 BRA `(.L_x_31) ;  /* 0x0000000000044947 */ /* 0x000fea0003800000 */
[----:B------:R-:W-:Y:S05]  /*1d50*/  BPT.TRAP 0x1 ;  /* 0x000000040000795c */ /* 0x000fea0000300000 */
.L_x_31:
[----:B------:R-:W-:Y:S05]  /*1d60*/  BSYNC.RECONVERGENT B0 ;  /* 0x0000000000007941 */ /* 0x000fea0003800200 */
.L_x_30:
        /* <DEDUP_REMOVED lines=20> */
[----:B------:R-:W-:Y:S01]  /*1eb0*/  UIADD3 UR8, UPT, UPT, UR8, 0x1d600, URZ ;  /* 0x0001d60008087890 */ /* 0x000fe2000fffe0ff */
[----:B------:R-:W-:Y:S01]  /*1ec0*/  UMOV UR9, UR17 ;  /* 0x0000001100097c82 */ /* 0x000fe20008000000 */
[----:B------:R-:W-:Y:S01]  /*1ed0*/  UMOV UR10, UR19 ;  /* 0x00000013000a7c82 */ /* 0x000fe20008000000 */
[----:B------:R-:W-:Y:S01]  /*1ee0*/  UIADD3 UR24, UPT, UPT, UR24, 0x1, URZ ;  /* 0x0000000118187890 */ /* 0x000fe2000fffe0ff */
[----:B------:R-:W-:-:S03]  /*1ef0*/  UMOV UR25, UR6 ;  /* 0x0000000600197c82 */ /* 0x000fc60008000000 */
[----:B------:R1:W-:Y:S01]  /*1f00*/  UTMALDG.3D [UR16], [UR30], desc[UR26] ;  /* 0x00001a101e0075b4 */ /* 0x0003e20008011000 */
[----:B------:R-:W-:Y:S01]  /*1f10*/  UISETP.NE.AND UP0, UPT, UR24, UR21, UPT ;  /* 0x000000151800728c */ /* 0x000fe2000bf05270 */
[----:B------:R1:W-:Y:S08]  /*1f20*/  UTMALDG.3D [UR8], [UR28], desc[UR26] ;  /* 0x00001a081c0075b4 */ /* 0x0003f00008011000 */
[----:B------:R-:W-:Y:S05]  /*1f30*/  BRA.U UP0, `(.L_x_32) ;  /* 0xfffffffd00607547 */ /* 0x000fea000b83ffff */
.L_x_27:
[C---:B-1----:R-:W-:Y:S01]  /*1f40*/  LEA R2, R14.reuse, UR4, 0x3 ;  /* 0x000000040e027c11 */ /* 0x042fe2000f8e18ff */
[----:B------:R-:W-:Y:S01]  /*1f50*/  NOP ;  /* 0x0000000000007918 */ /* 0x000fe20000000000 */
[----:B--2---:R-:W-:Y:S02]  /*1f60*/  SHF.L.U32 R3, R13, 0x1f, RZ ;  /* 0x0000001f0d037819 */ /* 0x004fe400000006ff */
[----:B------:R-:W-:Y:S02]  /*1f70*/  LEA R4, R14, UR4, 0x4 ;  /* 0x000000040e047c11 */ /* 0x000fe4000f8e20ff */
[----:B------:R-:W1:Y:S02]  /*1f80*/  SYNCS.PHASECHK.TRANS64.TRYWAIT P0, [R2+URZ+0x1d0], R3 ;  /* 0x0001d003020075a7 */ /* 0x000e6400080011ff */
[----:B-1----:R-:W-:Y:S05]  /*1f90*/  @!P0 BRA `(.L_x_33) ;  /* 0x0000005000788947 */ /* 0x002fea0003800000 */
.L_x_122:
[----:B------:R-:W2:Y:S01]  /*1fa0*/  LDS.128 R4, [R4+0x260] ;  /* 0x0002600004047984 */ /* 0x000ea20000000c00 */
[----:B---3--:R-:W-:Y:S01]  /*1fb0*/  ISETP.GE.AND P0, PT, R40, 0x1, PT ;  /* 0x000000012800780c */ /* 0x008fe20003f06270 */
[----:B-1----:R-:W-:Y:S01]  /*1fc0*/  VIADD R2, R2, 0x1e0 ;  /* 0x000001e002027836 */ /* 0x002fe20000000000 */
[----:B------:R-:W-:Y:S01]  /*1fd0*/  @!PT LDS RZ, [RZ] ;  /* 0x00000000fffff984 */ /* 0x000fe20000000800 */
[----:B------:R-:W-:Y:S01]  /*1fe0*/  @!PT LDS RZ, [RZ] ;  /* 0x00000000fffff984 */ /* 0x000fe20000000800 */
[----:B------:R-:W-:Y:S01]  /*1ff0*/  @!PT LDS RZ, [RZ] ;  /* 0x00000000fffff984 */ /* 0x000fe20000000800 */
[----:B------:R-:W-:Y:S01]  /*2000*/  @!PT LDS RZ, [RZ] ;  /* 0x00000000fffff984 */ /* 0x000fe20000000800 */
[----:B------:R1:W-:Y:S06]  /*2010*/  MEMBAR.ALL.CTA ;  /* 0x0000000000007992 */ /* 0x0003ec0000008000 */
[----:B-1----:R-:W1:Y:S01]  /*2020*/  FENCE.VIEW.ASYNC.S ;  /* 0x00000000000073c6 */ /* 0x002e620000000000 */
[----:B------:R-:W-:-:S04]  /*2030*/  PRMT R2, RZ, 0x654, R2 ;  /* 0x00000654ff027816 */ /* 0x000fc80000000002 */
[----:B-1----:R1:W-:Y:S01]  /*2040*/  SYNCS.ARRIVE.TRANS64.RED.A1T0 RZ, [R2+URZ], RZ ;  /* 0x000000ff02ff79a7 */ /* 0x0023e200081004ff */
[----:B--2---:R-:W-:-:S13]  /*2050*/  LOP3.LUT P2, RZ, R6, 0x1, RZ, 0xc0, !PT ;  /* 0x0000000106ff7812 */ /* 0x004fda000784c0ff */
[----:B------:R-:W-:Y:S01]  /*2060*/  @P2 SHF.R.U32.HI R3, RZ, 0x10, R5 ;  /* 0x00000010ff032819 */ /* 0x000fe20000011605 */
[----:B------:R-:W-:Y:S01]  /*2070*/  VOTEU.ANY UP0, P2 ;  /* 0x0000000000ff7886 */ /* 0x000fe20001000100 */
[----:B------:R-:W-:Y:S02]  /*2080*/  @P2 MOV R11, R4 ;  /* 0x00000004000b2202 */ /* 0x000fe40000000f00 */
[----:B------:R-:W-:Y:S02]  /*2090*/  @P2 R2UR.BROADCAST UR8, R3 ;  /* 0x00000000030822ca */ /* 0x000fe400008e0000 */
[----:B------:R-:W-:-:S11]  /*20a0*/  @P2 LOP3.LUT R8, R5, 0xffff, RZ, 0xc0, !PT ;  /* 0x0000ffff05082812 */ /* 0x000fd600078ec0ff */
[----:B------:R-:W-:Y:S01]  /*20b0*/  @UP0 UMOV UR36, UR8 ;  /* 0x0000000800240c82 */ /* 0x000fe20008000000 */
[----:B-1----:R-:W-:Y:S05]  /*20c0*/  @!P0 BRA `(.L_x_34) ;  /* 0x0000000000b88947 */ /* 0x002fea0003800000 */
[----:B------:R-:W4:Y:S01]  /*20d0*/  LDC.64 R4, c[0x0][0xb18] ;  /* 0x0002c600ff047b82 */ /* 0x000f220000000a00 */
[----:B------:R-:W-:-:S07]  /*20e0*/  ISETP.NE.AND P3, PT, R40, 0x1, PT ;  /* 0x000000012800780c */ /* 0x000fce0003f65270 */
[----:B------:R-:W1:Y:S08]  /*20f0*/  LDC.64 R6, c[0x0][0xb10] ;  /* 0x0002c400ff067b82 */ /* 0x000e700000000a00 */
[----:B------:R-:W2:Y:S08]  /*2100*/  LDC R16, c[0x0][0xb20] ;  /* 0x0002c800ff107b82 */ /* 0x000eb00000000800 */
[----:B------:R-:W3:Y:S01]  /*2110*/  LDC R18, c[0x0][0xb0c] ;  /* 0x0002c300ff127b82 */ /* 0x000ee20000000800 */
[----:B----4-:R-:W-:Y:S01]  /*2120*/  IMAD.HI.U32 R17, R0, R5, RZ ;  /* 0x0000000500117227 */ /* 0x010fe200078e00ff */
[----:B------:R-:W-:-:S03]  /*2130*/  ISETP.NE.AND P0, PT, R4, 0x1, PT ;  /* 0x000000010400780c */ /* 0x000fc60003f05270 */
[----:B------:R-:W-:-:S03]  /*2140*/  IMAD.HI.U32 R5, R8, R5, RZ ;  /* 0x0000000508057227 */ /* 0x000fc600078e00ff */
[----:B------:R-:W4:Y:S01]  /*2150*/  LDC.64 R2, c[0x0][0xb28] ;  /* 0x0002ca00ff027b82 */ /* 0x000f220000000a00 */
[----:B-1----:R-:W-:-:S04]  /*2160*/  IMAD.HI.U32 R20, R9, R6, RZ ;  /* 0x0000000609147227 */ /* 0x002fc800078e00ff */
[----:B------:R-:W-:Y:S01]  /*2170*/  IMAD.HI.U32 R22, R11, R6, RZ ;  /* 0x000000060b167227 */ /* 0x000fe200078e00ff */
[----:B------:R-:W-:Y:S02]  /*2180*/  SHF.R.U32.HI R20, RZ, R7, R20 ;  /* 0x00000007ff147219 */ /* 0x000fe40000011614 */
[-C--:B--2---:R-:W-:Y:S02]  /*2190*/  SHF.R.U32.HI R17, RZ, R16.reuse, R17 ;  /* 0x00000010ff117219 */ /* 0x084fe40000011611 */
[----:B------:R-:W-:Y:S02]  /*21a0*/  SHF.R.U32.HI R5, RZ, R16, R5 ;  /* 0x00000010ff057219 */ /* 0x000fe40000011605 */
[----:B------:R-:W-:Y:S02]  /*21b0*/  SEL R17, R0, R17, !P0 ;  /* 0x0000001100117207 */ /* 0x000fe40004000000 */
[----:B------:R-:W-:Y:S02]  /*21c0*/  SHF.R.U32.HI R22, RZ, R7, R22 ;  /* 0x00000007ff167219 */ /* 0x000fe40000011616 */
[----:B---3--:R-:W-:-:S02]  /*21d0*/  ISETP.NE.AND P1, PT, R18, 0x1, PT ;  /* 0x000000011200780c */ /* 0x008fc40003f25270 */
[----:B------:R-:W-:Y:S02]  /*21e0*/  SEL R5, R8, R5, !P0 ;  /* 0x0000000508057207 */ /* 0x000fe40004000000 */
[----:B------:R-:W-:Y:S02]  /*21f0*/  SEL R19, R9, R20, !P1 ;  /* 0x0000001409137207 */ /* 0x000fe40004800000 */
[----:B------:R-:W-:Y:S01]  /*2200*/  SEL R7, R11, R22, !P1 ;  /* 0x000000160b077207 */ /* 0x000fe20004800000 */
[----:B----4-:R-:W-:-:S04]  /*2210*/  IMAD.HI.U32 R20, R17, R2, RZ ;  /* 0x0000000211147227 */ /* 0x010fc800078e00ff */
[----:B------:R-:W-:Y:S01]  /*2220*/  IMAD.HI.U32 R6, R19, R2, RZ ;  /* 0x0000000213067227 */ /* 0x000fe200078e00ff */
[----:B------:R-:W-:-:S04]  /*2230*/  @P3 SHF.R.U32.HI R17, RZ, R3, R20 ;  /* 0x00000003ff113219 */ /* 0x000fc80000011614 */
[----:B------:R-:W-:Y:S01]  /*2240*/  @P3 SHF.R.U32.HI R19, RZ, R3, R6 ;  /* 0x00000003ff133219 */ /* 0x000fe20000011606 */
[----:B------:R-:W-:-:S04]  /*2250*/  IMAD R17, R40, R17, RZ ;  /* 0x0000001128117224 */ /* 0x000fc800078e02ff */
[----:B------:R-:W-:Y:S01]  /*2260*/  IMAD R6, R40, R19, RZ ;  /* 0x0000001328067224 */ /* 0x000fe200078e02ff */
[C---:B------:R-:W-:Y:S02]  /*2270*/  ISETP.GE.AND P0, PT, R5.reuse, R17, PT ;  /* 0x000000110500720c */ /* 0x040fe40003f06270 */
[----:B------:R-:W-:Y:S02]  /*2280*/  IADD3 R17, PT, PT, -R5, RZ, RZ ;  /* 0x000000ff05117210 */ /* 0x000fe40007ffe1ff */
[----:B------:R-:W-:Y:S01]  /*2290*/  ISETP.GE.OR P0, PT, R7, R6, P0 ;  /* 0x000000060700720c */ /* 0x000fe20000706670 */
[----:B------:R-:W-:-:S04]  /*22a0*/  IMAD.HI.U32 R6, R5, R2, RZ ;  /* 0x0000000205067227 */ /* 0x000fc800078e00ff */
[----:B------:R-:W-:Y:S01]  /*22b0*/  IMAD R8, R4, R17, R8 ;  /* 0x0000001104087224 */ /* 0x000fe200078e0208 */
[----:B------:R-:W-:-:S04]  /*22c0*/  SHF.R.U32.HI R6, RZ, R3, R6 ;  /* 0x00000003ff067219 */ /* 0x000fc80000011606 */
[----:B------:R-:W-:-:S03]  /*22d0*/  SEL R6, R5, R6, !P3 ;  /* 0x0000000605067207 */ /* 0x000fc60005800000 */
[----:B------:R-:W-:-:S04]  /*22e0*/  @!P0 IMAD.HI.U32 R16, R7, R2, RZ ;  /* 0x0000000207108227 */ /* 0x000fc800078e00ff */
[----:B------:R-:W-:Y:S01]  /*22f0*/  IMAD.MOV R2, RZ, RZ, -R6 ;  /* 0x000000ffff027224 */ /* 0x000fe200078e0a06 */
[----:B------:R-:W-:-:S03]  /*2300*/  @!P0 SHF.R.U32.HI R16, RZ, R3, R16 ;  /* 0x00000003ff108219 */ /* 0x000fc60000011610 */
[----:B------:R-:W-:Y:S01]  /*2310*/  IMAD R2, R40, R2, R5 ;  /* 0x0000000228027224 */ /* 0x000fe200078e0205 */
[----:B------:R-:W-:-:S05]  /*2320*/  @!P0 SEL R3, R7, R16, !P3 ;  /* 0x0000001007038207 */ /* 0x000fca0005800000 */
[--C-:B------:R-:W-:Y:S02]  /*2330*/  @!P0 IMAD.IADD R6, R6, 0x1, -R3.reuse ;  /* 0x0000000106068824 */ /* 0x100fe400078e0a03 */
[----:B------:R-:W-:Y:S01]  /*2340*/  @!P0 IMAD R3, R2, R19, R3 ;  /* 0x0000001302038224 */ /* 0x000fe200078e0203 */
[----:B------:R-:W-:Y:S01]  /*2350*/  IADD3 R2, PT, PT, -R7, RZ, RZ ;  /* 0x000000ff07027210 */ /* 0x000fe20007ffe1ff */
[----:B------:R-:W-:Y:S02]  /*2360*/  @!P0 IMAD R5, R40, R6, R7 ;  /* 0x0000000628058224 */ /* 0x000fe400078e0207 */
[----:B------:R-:W-:Y:S02]  /*2370*/  @!P0 IMAD.MOV.U32 R7, RZ, RZ, R3 ;  /* 0x000000ffff078224 */ /* 0x000fe400078e0003 */
[----:B------:R-:W-:Y:S02]  /*2380*/  IMAD R2, R18, R2, R11 ;  /* 0x0000000212027224 */ /* 0x000fe400078e020b */
[----:B------:R-:W-:-:S02]  /*2390*/  IMAD R8, R5, R4, R8 ;  /* 0x0000000405087224 */ /* 0x000fc400078e0208 */
[----:B------:R-:W-:Y:S02]  /*23a0*/  IMAD R11, R7, R18, R2 ;  /* 0x00000012070b7224 */ /* 0x000fe400078e0202 */
.L_x_34:
[----:B------:R-:W1:Y:S02]  /*23b0*/  LDCU UR8, c[0x0][0xb30] ;  /* 0x00016600ff0877ac */ /* 0x000e640008000800 */
[----:B-1----:R-:W-:-:S09]  /*23c0*/  UISETP.NE.AND UP0, UPT, UR8, 0x1, UPT ;  /* 0x000000010800788c */ /* 0x002fd2000bf05270 */
[----:B------:R-:W-:Y:S05]  /*23d0*/  BRA.U UP0, `(.L_x_35) ;  /* 0x0000000100407547 */ /* 0x000fea000b800000 */
[----:B------:R-:W1:Y:S08]  /*23e0*/  LDC.64 R4, c[0x0][0xb10] ;  /* 0x0002c400ff047b82 */ /* 0x000e700000000a00 */
[----:B------:R-:W2:Y:S08]  /*23f0*/  LDC.64 R2, c[0x0][0xb18] ;  /* 0x0002c600ff027b82 */ /* 0x000eb00000000a00 */
[----:B------:R-:W3:Y:S08]  /*2400*/  LDC R6, c[0x0][0xb20] ;  /* 0x0002c800ff067b82 */ /* 0x000ef00000000800 */
[----:B------:R-:W4:Y:S01]  /*2410*/  LDC R16, c[0x0][0xb0c] ;  /* 0x0002c300ff107b82 */ /* 0x000f220000000800 */
[----:B-1----:R-:W-:-:S05]  /*2420*/  IMAD.HI.U32 R4, R11, R4, RZ ;  /* 0x000000040b047227 */ /* 0x002fca00078e00ff */
[----:B------:R-:W-:Y:S01]  /*2430*/  SHF.R.U32.HI R4, RZ, R5, R4 ;  /* 0x00000005ff047219 */ /* 0x000fe20000011604 */
[----:B--2---:R-:W-:Y:S01]  /*2440*/  IMAD.HI.U32 R3, R8, R3, RZ ;  /* 0x0000000308037227 */ /* 0x004fe200078e00ff */
[----:B------:R-:W-:-:S04]  /*2450*/  ISETP.NE.AND P0, PT, R2, 0x1, PT ;  /* 0x000000010200780c */ /* 0x000fc80003f05270 */
[----:B---3--:R-:W-:-:S04]  /*2460*/  SHF.R.U32.HI R3, RZ, R6, R3 ;  /* 0x00000006ff037219 */ /* 0x008fc80000011603 */
[----:B------:R-:W-:Y:S02]  /*2470*/  SEL R3, R8, R3, !P0 ;  /* 0x0000000308037207 */ /* 0x000fe40004000000 */
[----:B----4-:R-:W-:-:S04]  /*2480*/  ISETP.NE.AND P1, PT, R16, 0x1, PT ;  /* 0x000000011000780c */ /* 0x010fc80003f25270 */
[----:B------:R-:W-:-:S05]  /*2490*/  SEL R4, R11, R4, !P1 ;  /* 0x000000040b047207 */ /* 0x000fca0004800000 */
[----:B------:R-:W-:Y:S02]  /*24a0*/  IMAD.IADD R5, R3, 0x1, -R4 ;  /* 0x0000000103057824 */ /* 0x000fe400078e0a04 */
[----:B------:R-:W-:Y:S02]  /*24b0*/  IMAD.IADD R3, R4, 0x1, -R3 ;  /* 0x0000000104037824 */ /* 0x000fe400078e0a03 */
[----:B------:R-:W-:Y:S02]  /*24c0*/  IMAD R11, R5, R16, R11 ;  /* 0x00000010050b7224 */ /* 0x000fe400078e020b */
[----:B------:R-:W-:-:S07]  /*24d0*/  IMAD R8, R3, R2, R8 ;  /* 0x0000000203087224 */ /* 0x000fce00078e0208 */
.L_x_35:
[----:B------:R-:W-:Y:S01]  /*24e0*/  VIADD R14, R14, 0x1 ;  /* 0x000000010e0e7836 */ /* 0x000fe20000000000 */
[----:B------:R-:W-:Y:S01]  /*24f0*/  PLOP3.LUT P1, PT, PT, PT, PT, 0x80, 0x8 ;  /* 0x000000000008781c */ /* 0x000fe20003f2f070 */
[----:B------:R-:W-:Y:S02]  /*2500*/  IMAD.IADD R97, R11, 0x1, R90 ;  /* 0x000000010b617824 */ /* 0x000fe400078e025a */
[----:B------:R-:W-:Y:S01]  /*2510*/  IMAD.IADD R91, R8, 0x1, R79 ;  /* 0x00000001085b7824 */ /* 0x000fe200078e024f */
[----:B------:R-:W-:-:S04]  /*2520*/  ISETP.NE.AND P0, PT, R14, 0x2, PT ;  /* 0x000000020e00780c */ /* 0x000fc80003f05270 */
[----:B------:R-:W-:Y:S02]  /*2530*/  SEL R2, RZ, 0x1, P0 ;  /* 0x00000001ff027807 */ /* 0x000fe40000000000 */
[----:B------:R-:W-:Y:S02]  /*2540*/  SEL R14, R14, RZ, P0 ;  /* 0x000000ff0e0e7207 */ /* 0x000fe40000000000 */
[----:B------:R-:W-:Y:S01]  /*2550*/  LOP3.LUT R13, R13, R2, RZ, 0x3c, !PT ;  /* 0x000000020d0d7212 */ /* 0x000fe200078e3cff */
[----:B------:R-:W-:Y:S06]  /*2560*/  @P2 BRA `(.L_x_36) ;  /* 0xfffffff000a02947 */ /* 0x000fec000383ffff */
[----:B------:R-:W-:Y:S01]  /*2570*/  UIADD3 UR4, UPT, UPT, UR4, 0xd8, URZ ;  /* 0x000000d804047890 */ /* 0x000fe2000fffe0ff */
[----:B------:R-:W-:-:S03]  /*2580*/  SHF.L.U32 R3, R15, 0x1f, RZ ;  /* 0x0000001f0f037819 */ /* 0x000fc600000006ff */
[----:B------:R-:W-:-:S09]  /*2590*/  ULEA UR5, UR6, UR4, 0x3 ;  /* 0x0000000406057291 */ /* 0x000fd2000f8e18ff */
[----:B------:R-:W1:Y:S02]  /*25a0*/  SYNCS.PHASECHK.TRANS64.TRYWAIT P0, [UR5], R3 ;  /* 0x00000003ff0075a7 */ /* 0x000e640008001105 */
[----:B-1----:R-:W-:Y:S05]  /*25b0*/  @!P0 BRA `(.L_x_37) ;  /* 0x0000004c00048947 */ /* 0x002fea0003800000 */
.L_x_124:
[----:B------:R-:W-:-:S04]  /*25c0*/  UIADD3 UR6, UPT, UPT, UR6, 0x1, URZ ;  /* 0x0000000106067890 */ /* 0x000fc8000fffe0ff */
[----:B------:R-:W-:-:S04]  /*25d0*/  UISETP.NE.AND UP0, UPT, UR6, 0x1b, UPT ;  /* 0x0000001b0600788c */ /* 0x000fc8000bf05270 */
[----:B------:R-:W-:Y:S02]  /*25e0*/  USEL UR7, URZ, 0x1, UP0 ;  /* 0x00000001ff077887 */ /* 0x000fe40008000000 */
[----:B------:R-:W-:-:S04]  /*25f0*/  USEL UR6, UR6, URZ, UP0 ;  /* 0x000000ff06067287 */ /* 0x000fc80008000000 */
[----:B------:R-:W-:Y:S01]  /*2600*/  ULEA UR5, UR6, UR4, 0x3 ;  /* 0x0000000406057291 */ /* 0x000fe2000f8e18ff */
[----:B------:R-:W-:-:S04]  /*2610*/  LOP3.LUT R2, R15, UR7, RZ, 0x3c, !PT ;  /* 0x000000070f027c12 */ /* 0x000fc8000f8e3cff */
[----:B-1----:R-:W-:-:S04]  /*2620*/  SHF.L.U32 R3, R2, 0x1f, RZ ;  /* 0x0000001f02037819 */ /* 0x002fc800000006ff */
[----:B------:R-:W1:Y:S02]  /*2630*/  SYNCS.PHASECHK.TRANS64.TRYWAIT P0, [UR5], R3 ;  /* 0x00000003ff0075a7 */ /* 0x000e640008001105 */
[----:B-1----:R-:W-:Y:S05]  /*2640*/  @!P0 BRA `(.L_x_38) ;  /* 0x0000004800f88947 */ /* 0x002fea0003800000 */
.L_x_126:
        /* <DEDUP_REMOVED lines=9> */
.L_x_128:
        /* <DEDUP_REMOVED lines=9> */
.L_x_130:
        /* <DEDUP_REMOVED lines=9> */
.L_x_132:
        /* <DEDUP_REMOVED lines=9> */
.L_x_134:
        /* <DEDUP_REMOVED lines=9> */
.L_x_136:
        /* <DEDUP_REMOVED lines=9> */
.L_x_138:
        /* <DEDUP_REMOVED lines=9> */
.L_x_140:
        /* <DEDUP_REMOVED lines=9> */
.L_x_142:
        /* <DEDUP_REMOVED lines=9> */
.L_x_144:
        /* <DEDUP_REMOVED lines=9> */
.L_x_146:
        /* <DEDUP_REMOVED lines=9> */
.L_x_148:
        /* <DEDUP_REMOVED lines=9> */
.L_x_150:
        /* <DEDUP_REMOVED lines=9> */
.L_x_152:
        /* <DEDUP_REMOVED lines=9> */
.L_x_154:
        /* <DEDUP_REMOVED lines=9> */
.L_x_156:
        /* <DEDUP_REMOVED lines=9> */
.L_x_158:
        /* <DEDUP_REMOVED lines=9> */
.L_x_160:
        /* <DEDUP_REMOVED lines=9> */
.L_x_162:
        /* <DEDUP_REMOVED lines=9> */
.L_x_164:
        /* <DEDUP_REMOVED lines=9> */
.L_x_166:
        /* <DEDUP_REMOVED lines=9> */
.L_x_168:
        /* <DEDUP_REMOVED lines=9> */
.L_x_170:
        /* <DEDUP_REMOVED lines=9> */
.L_x_172:
        /* <DEDUP_REMOVED lines=9> */
.L_x_174:
[----:B------:R-:W-:-:S04]  /*33d0*/  UIADD3 UR6, UPT, UPT, UR6, 0x1, URZ ;  /* 0x0000000106067890 */ /* 0x000fc8000fffe0ff */
[----:B------:R-:W-:-:S04]  /*33e0*/  UISETP.NE.AND UP0, UPT, UR6, 0x1b, UPT ;  /* 0x0000001b0600788c */ /* 0x000fc8000bf05270 */
[----:B------:R-:W-:Y:S02]  /*33f0*/  USEL UR5, URZ, 0x1, UP0 ;  /* 0x00000001ff057887 */ /* 0x000fe40008000000 */
[----:B------:R-:W-:-:S04]  /*3400*/  USEL UR6, UR6, URZ, UP0 ;  /* 0x000000ff06067287 */ /* 0x000fc80008000000 */
[----:B------:R-:W-:Y:S01]  /*3410*/  ULEA UR6, UR6, UR4, 0x3 ;  /* 0x0000000406067291 */ /* 0x000fe2000f8e18ff */
[----:B-1----:R-:W-:-:S04]  /*3420*/  LOP3.LUT R3, R2, UR5, RZ, 0x3c, !PT ;  /* 0x0000000502037c12 */ /* 0x002fc8000f8e3cff */
[----:B------:R-:W-:Y:S01]  /*3430*/  SHF.L.U32 R3, R3, 0x1f, RZ ;  /* 0x0000001f03037819 */ /* 0x000fe200000006ff */
[----:B----4-:R-:W-:-:S07]  /*3440*/  IMAD.U32 R0, RZ, RZ, UR6 ;  /* 0x00000006ff007e24 */ /* 0x010fce000f8e00ff */
.L_x_63:
[----:B-1----:R1:W2:Y:S02]  /*3450*/  SYNCS.PHASECHK.TRANS64.TRYWAIT P0, [R0+URZ], R3 ;  /* 0x00000003000075a7 */ /* 0x0022a400080011ff */
[----:B--2---:R-:W-:Y:S05]  /*3460*/  @!P0 NANOSLEEP.SYNCS 0x989680 ;  /* 0x009896800000895d */ /* 0x004fea0003900000 */
[----:B------:R-:W2:Y:S02]  /*3470*/  @!P0 SYNCS.PHASECHK.TRANS64 P0, [R0+URZ], R3 ;  /* 0x00000003000085a7 */ /* 0x000ea400080010ff */
[----:B--2---:R-:W-:Y:S05]  /*3480*/  @P0 EXIT ;  /* 0x000000000000094d */ /* 0x004fea0003800000 */
[----:B------:R-:W-:Y:S05]  /*3490*/  BRA `(.L_x_63) ;  /* 0xfffffffc00ec7947 */ /* 0x000fea000383ffff */
.L_x_18:
[----:B------:R-:W-:-:S04]  /*34a0*/  UISETP.NE.AND UP1, UPT, UR37, URZ, UPT ;  /* 0x000000ff2500728c */ /* 0x000fc8000bf25270 */
[----:B------:R-:W-:-:S09]  /*34b0*/  UISETP.NE.OR UP1, UPT, UR8, 0x1, UP1 ;  /* 0x000000010800788c */ /* 0x000fd20008f25670 */
[----:B------:R-:W-:Y:S05]  /*34c0*/  BRA.U UP1, `(.L_x_64) ;  /* 0x0000000501487547 */ /* 0x000fea000b800000 */
[----:B------:R-:W-:Y:S01]  /*34d0*/  ISETP.NE.AND P2, PT, R2, RZ, PT ;  /* 0x000000ff0200720c */ /* 0x000fe20003f45270 */
[----:B------:R-:W-:Y:S01]  /*34e0*/  IMAD.MOV.U32 R12, RZ, RZ, 0x1 ;  /* 0x00000001ff0c7424 */ /* 0x000fe200078e00ff */
[----:B------:R-:W-:Y:S02]  /*34f0*/  CS2R R10, SRZ ;  /* 0x00000000000a7805 */ /* 0x000fe4000001ff00 */
[----:B------:R-:W-:Y:S01]  /*3500*/  CS2R R8, SRZ ;  /* 0x0000000000087805 */ /* 0x000fe2000001ff00 */
[----:B------:R-:W-:Y:S01]  /*3510*/  UMOV UR4, 0x400 ;  /* 0x0000040000047882 */ /* 0x000fe20000000000 */
[----:B------:R-:W-:Y:S01]  /*3520*/  UMOV UR6, URZ ;  /* 0x000000ff00067c82 */ /* 0x000fe20008000000 */
[----:B------:R-:W-:-:S12]  /*3530*/  ULEA UR37, UR37, UR4, 0x18 ;  /* 0x0000000425257291 */ /* 0x000fd8000f8ec0ff */
.L_x_68:
[----:B------:R-:W-:Y:S02]  /*3540*/  LEA R0, R8, UR37, 0x3 ;  /* 0x0000002508007c11 */ /* 0x000fe4000f8e18ff */
[----:B------:R-:W-:-:S03]  /*3550*/  SHF.L.U32 R5, R9, 0x1f, RZ ;  /* 0x0000001f09057819 */ /* 0x000fc600000006ff */
[----:B------:R-:W-:Y:S01]  /*3560*/  VIADD R4, R0, 0x240 ;  /* 0x0000024000047836 */ /* 0x000fe20000000000 */
[----:B------:R-:W1:Y:S02]  /*3570*/  SYNCS.PHASECHK.TRANS64.TRYWAIT P0, [R0+URZ+0x230], R5 ;  /* 0x00023005000075a7 */ /* 0x000e6400080011ff */
[----:B-1----:R-:W-:Y:S05]  /*3580*/  @!P0 BRA `(.L_x_65) ;  /* 0x0000004400808947 */ /* 0x002fea0003800000 */
.L_x_175:
[----:B------:R-:W-:Y:S01]  /*3590*/  ULEA UR5, UR6, UR37, 0x3 ;  /* 0x0000002506057291 */ /* 0x000fe2000f8e18ff */
[----:B------:R-:W-:Y:S02]  /*35a0*/  PRMT R4, RZ, 0x654, R4 ;  /* 0x00000654ff047816 */ /* 0x000fe40000000004 */
[----:B-1----:R-:W-:Y:S01]  /*35b0*/  SHF.L.U32 R5, R12, 0x1f, RZ ;  /* 0x0000001f0c057819 */ /* 0x002fe200000006ff */
[----:B------:R-:W-:Y:S01]  /*35c0*/  UIADD3 UR4, UPT, UPT, UR5, 0x1d0, URZ ;  /* 0x000001d005047890 */ /* 0x000fe2000fffe0ff */
[----:B------:R1:W-:Y:S05]  /*35d0*/  SYNCS.ARRIVE.TRANS64.RED.A1T0 RZ, [R4+URZ], RZ ;  /* 0x000000ff04ff79a7 */ /* 0x0003ea00081004ff */
[----:B------:R-:W-:Y:S01]  /*35e0*/  IMAD.U32 R7, RZ, RZ, UR4 ;  /* 0x00000004ff077e24 */ /* 0x000fe2000f8e00ff */
[----:B------:R-:W2:Y:S04]  /*35f0*/  SYNCS.PHASECHK.TRANS64.TRYWAIT P0, [UR5+0x1e0], R5 ;  /* 0x0001e005ff0075a7 */ /* 0x000ea80008001105 */
[----:B------:R-:W-:Y:S01]  /*3600*/  PRMT R6, R2, 0x654, R7 ;  /* 0x0000065402067816 */ /* 0x000fe20000000007 */
[----:B-1----:R-:W-:Y:S01]  /*3610*/  @!P2 IMAD.MOV.U32 R4, RZ, RZ, 0x10 ;  /* 0x00000010ff04a424 */ /* 0x002fe200078e00ff */
[----:B--2---:R-:W-:Y:S06]  /*3620*/  @!P0 BRA `(.L_x_66) ;  /* 0x00000044006c8947 */ /* 0x004fec0003800000 */
.L_x_177:
[----:B------:R-:W-:Y:S01]  /*3630*/  ULEA UR4, UR6, UR37, 0x4 ;  /* 0x0000002506047291 */ /* 0x000fe2000f8e20ff */
[----:B------:R-:W-:Y:S01]  /*3640*/  SEL R3, R6, R3, !P2 ;  /* 0x0000000306037207 */ /* 0x000fe20005000000 */
[----:B------:R-:W-:Y:S01]  /*3650*/  UIADD3 UR5, UPT, UPT, UR5, 0x1d0, URZ ;  /* 0x000001d005057890 */ /* 0x000fe2000fffe0ff */
[----:B-1----:R-:W-:Y:S01]  /*3660*/  LEA R0, R11, UR37, 0x3 ;  /* 0x000000250b007c11 */ /* 0x002fe2000f8e18ff */
[----:B------:R-:W-:Y:S01]  /*3670*/  UIADD3 UR4, UPT, UPT, UR4, 0x260, URZ ;  /* 0x0000026004047890 */ /* 0x000fe2000fffe0ff */
[----:B------:R-:W-:Y:S01]  /*3680*/  SHF.L.U32 R5, R10, 0x1f, RZ ;  /* 0x0000001f0a057819 */ /* 0x000fe200000006ff */
[----:B------:R1:W-:Y:S01]  /*3690*/  @!P2 SYNCS.ARRIVE.TRANS64.RED RZ, [R3+URZ], R4 ;  /* 0x0000000403ffa9a7 */ /* 0x0003e200080004ff */
[----:B------:R-:W-:Y:S01]  /*36a0*/  UIADD3 UR6, UPT, UPT, UR6, 0x1, URZ ;  /* 0x0000000106067890 */ /* 0x000fe2000fffe0ff */
[----:B------:R-:W-:-:S03]  /*36b0*/  VIADD R8, R8, 0x1 ;  /* 0x0000000108087836 */ /* 0x000fc60000000000 */
[----:B------:R-:W-:Y:S02]  /*36c0*/  UISETP.NE.AND UP0, UPT, UR6, 0x2, UPT ;  /* 0x000000020600788c */ /* 0x000fe4000bf05270 */
[----:B------:R-:W-:Y:S06]  /*36d0*/  UGETNEXTWORKID.BROADCAST [UR4], [UR5] ;  /* 0x00000000040073ca */ /* 0x000fec0008000100 */
[----:B------:R-:W-:Y:S01]  /*36e0*/  USEL UR4, URZ, 0x1, UP0 ;  /* 0x00000001ff047887 */ /* 0x000fe20008000000 */
[----:B------:R-:W-:Y:S01]  /*36f0*/  ISETP.NE.AND P0, PT, R8, 0x2, PT ;  /* 0x000000020800780c */ /* 0x000fe20003f05270 */
[----:B------:R-:W-:Y:S01]  /*3700*/  USEL UR6, UR6, URZ, UP0 ;  /* 0x000000ff06067287 */ /* 0x000fe20008000000 */
[----:B------:R-:W2:Y:S03]  /*3710*/  SYNCS.PHASECHK.TRANS64.TRYWAIT P1, [R0+URZ+0x1d0], R5 ;  /* 0x0001d005000075a7 */ /* 0x000ea600080211ff */
[----:B------:R-:W-:Y:S01]  /*3720*/  LOP3.LUT R12, R12, UR4, RZ, 0x3c, !PT ;  /* 0x000000040c0c7c12 */ /* 0x000fe2000f8e3cff */
[----:B-12---:R-:W-:Y:S07]  /*3730*/  @!P1 BRA `(.L_x_67) ;  /* 0x0000004400409947 */ /* 0x006fee0003800000 */
.L_x_178:
[C---:B------:R-:W-:Y:S01]  /*3740*/  LEA R4, R11.reuse, UR37, 0x4 ;  /* 0x000000250b047c11 */ /* 0x040fe2000f8e20ff */
[----:B-1----:R-:W-:Y:S01]  /*3750*/  VIADD R0, R0, 0x1e0 ;  /* 0x000001e000007836 */ /* 0x002fe20000000000 */
[----:B------:R-:W-:Y:S01]  /*3760*/  SEL R8, R8, RZ, P0 ;  /* 0x000000ff08087207 */ /* 0x000fe20000000000 */
[----:B------:R-:W-:-:S03]  /*3770*/  VIADD R11, R11, 0x1 ;  /* 0x000000010b0b7836 */ /* 0x000fc60000000000 */
[----:B------:R-:W1:Y:S01]  /*3780*/  LDS.128 R4, [R4+0x260] ;  /* 0x0002600004047984 */ /* 0x000e620000000c00 */
[----:B------:R-:W-:Y:S02]  /*3790*/  PRMT R0, RZ, 0x654, R0 ;  /* 0x00000654ff007816 */ /* 0x000fe40000000000 */
[C---:B------:R-:W-:Y:S01]  /*37a0*/  ISETP.NE.AND P1, PT, R11.reuse, 0x2, PT ;  /* 0x000000020b00780c */ /* 0x040fe20003f25270 */
[----:B------:R-:W-:Y:S01]  /*37b0*/  @!PT LDS RZ, [RZ] ;  /* 0x00000000fffff984 */ /* 0x000fe20000000800 */
[----:B------:R-:W-:Y:S01]  /*37c0*/  @!PT LDS RZ, [RZ] ;  /* 0x00000000fffff984 */ /* 0x000fe20000000800 */
[----:B------:R-:W-:Y:S01]  /*37d0*/  @!PT LDS RZ, [RZ] ;  /* 0x00000000fffff984 */ /* 0x000fe20000000800 */
[----:B------:R-:W-:Y:S01]  /*37e0*/  @!PT LDS RZ, [RZ] ;  /* 0x00000000fffff984 */ /* 0x000fe20000000800 */
[----:B------:R2:W-:Y:S06]  /*37f0*/  MEMBAR.ALL.CTA ;  /* 0x0000000000007992 */ /* 0x0005ec0000008000 */
[----:B--2---:R-:W2:Y:S01]  /*3800*/  FENCE.VIEW.ASYNC.S ;  /* 0x00000000000073c6 */ /* 0x004ea20000000000 */
[----:B------:R-:W-:Y:S01]  /*3810*/  SEL R11, R11, RZ, P1 ;  /* 0x000000ff0b0b7207 */ /* 0x000fe20000800000 */
[----:B--2---:R2:W-:Y:S01]  /*3820*/  SYNCS.ARRIVE.TRANS64.RED.A1T0 RZ, [R0+URZ], RZ ;  /* 0x000000ff00ff79a7 */ /* 0x0045e200081004ff */
[----:B-1----:R-:W-:-:S02]  /*3830*/  LOP3.LUT P3, RZ, R6, 0x1, RZ, 0xc0, !PT ;  /* 0x0000000106ff7812 */ /* 0x002fc4000786c0ff */
[----:B------:R-:W-:-:S04]  /*3840*/  SEL R5, RZ, 0x1, P1 ;  /* 0x00000001ff057807 */ /* 0x000fc80000800000 */
[----:B------:R-:W-:Y:S02]  /*3850*/  LOP3.LUT R10, R10, R5, RZ, 0x3c, !PT ;  /* 0x000000050a0a7212 */ /* 0x000fe400078e3cff */
[----:B--2---:R-:W-:-:S04]  /*3860*/  SEL R0, RZ, 0x1, P0 ;  /* 0x00000001ff007807 */ /* 0x004fc80000000000 */
[----:B------:R-:W-:Y:S01]  /*3870*/  LOP3.LUT R9, R9, R0, RZ, 0x3c, !PT ;  /* 0x0000000009097212 */ /* 0x000fe200078e3cff */
[----:B------:R-:W-:Y:S06]  /*3880*/  @P3 BRA `(.L_x_68) ;  /* 0xfffffffc002c3947 */ /* 0x000fec000383ffff */
[----:B------:R-:W-:Y:S01]  /*3890*/  ULEA UR5, UR6, UR37, 0x3 ;  /* 0x0000002506057291 */ /* 0x000fe2000f8e18ff */
[----:B------:R-:W-:-:S08]  /*38a0*/  SHF.L.U32 R3, R12, 0x1f, RZ ;  /* 0x0000001f0c037819 */ /* 0x000fd000000006ff */
[----:B------:R-:W1:Y:S02]  /*38b0*/  SYNCS.PHASECHK.TRANS64 P0, [UR5+0x1e0], R3 ;  /* 0x0001e003ff0075a7 */ /* 0x000e640008001005 */
[----:B-1----:R-:W-:Y:S05]  /*38c0*/  @P0 BRA `(.L_x_69) ;  /* 0x0000000000080947 */ /* 0x002fea0003800000 */
[----:B------:R-:W1:Y:S02]  /*38d0*/  SYNCS.PHASECHK.TRANS64.TRYWAIT P0, [UR5+0x1e0], R3 ;  /* 0x0001e003ff0075a7 */ /* 0x000e640008001105 */
[----:B-1----:R-:W-:Y:S05]  /*38e0*/  @!P0 BRA `(.L_x_70) ;  /* 0x0000004000e88947 */ /* 0x002fea0003800000 */
.L_x_69:
[----:B------:R-:W-:-:S04]  /*38f0*/  UIADD3 UR4, UPT, UPT, UR6, 0x1, URZ ;  /* 0x0000000106047890 */ /* 0x000fc8000fffe0ff */
[----:B------:R-:W-:-:S04]  /*3900*/  UISETP.NE.AND UP0, UPT, UR4, 0x2, UPT ;  /* 0x000000020400788c */ /* 0x000fc8000bf05270 */
[----:B------:R-:W-:Y:S02]  /*3910*/  USEL UR7, URZ, 0x1, UP0 ;  /* 0x00000001ff077887 */ /* 0x000fe40008000000 */
[----:B------:R-:W-:-:S04]  /*3920*/  USEL UR4, UR4, URZ, UP0 ;  /* 0x000000ff04047287 */ /* 0x000fc80008000000 */
[----:B------:R-:W-:Y:S01]  /*3930*/  ULEA UR4, UR4, UR37, 0x3 ;  /* 0x0000002504047291 */ /* 0x000fe2000f8e18ff */
[----:B-1----:R-:W-:-:S04]  /*3940*/  LOP3.LUT R3, R12, UR7, RZ, 0x3c, !PT ;  /* 0x000000070c037c12 */ /* 0x002fc8000f8e3cff */
[----:B------:R-:W-:-:S04]  /*3950*/  SHF.L.U32 R0, R3, 0x1f, RZ ;  /* 0x0000001f03007819 */ /* 0x000fc800000006ff */
[----:B------:R-:W1:Y:S02]  /*3960*/  SYNCS.PHASECHK.TRANS64 P0, [UR4+0x1e0], R0 ;  /* 0x0001e000ff0075a7 */ /* 0x000e640008001004 */
[----:B-1----:R-:W-:Y:S05]  /*3970*/  @P0 EXIT ;  /* 0x000000000000094d */ /* 0x002fea0003800000 */
[----:B------:R-:W-:Y:S02]  /*3980*/  SHF.L.U32 R3, R3, 0x1f, RZ ;  /* 0x0000001f03037819 */ /* 0x000fe400000006ff */
[----:B------:R-:W-:-:S07]  /*3990*/  MOV R0, UR4 ;  /* 0x0000000400007c02 */ /* 0x000fce0008000f00 */
.L_x_71:
[----:B-1----:R1:W2:Y:S02]  /*39a0*/  SYNCS.PHASECHK.TRANS64.TRYWAIT P0, [R0+URZ+0x1e0], R3 ;  /* 0x0001e003000075a7 */ /* 0x0022a400080011ff */
[----:B--2---:R-:W-:Y:S05]  /*39b0*/  @!P0 NANOSLEEP.SYNCS 0x989680 ;  /* 0x009896800000895d */ /* 0x004fea0003900000 */
[----:B------:R-:W2:Y:S02]  /*39c0*/  @!P0 SYNCS.PHASECHK.TRANS64 P0, [R0+URZ+0x1e0], R3 ;  /* 0x0001e003000085a7 */ /* 0x000ea400080010ff */
[----:B--2---:R-:W-:Y:S05]  /*39d0*/  @P0 EXIT ;  /* 0x000000000000094d */ /* 0x004fea0003800000 */
[----:B------:R-:W-:Y:S05]  /*39e0*/  BRA `(.L_x_71) ;  /* 0xfffffffc00ec7947 */ /* 0x000fea000383ffff */
.L_x_64:
[----:B------:R-:W-:-:S09]  /*39f0*/  UISETP.NE.AND UP1, UPT, UR8, URZ, UPT ;  /* 0x000000ff0800728c */ /* 0x000fd2000bf25270 */
[----:B------:R-:W-:Y:S05]  /*3a00*/  BRA.U UP1, `(.L_x_72) ;  /* 0x0000000d01907547 */ /* 0x000fea000b800000 */
[----:B------:R-:W-:Y:S01]  /*3a10*/  UMOV UR4, 0x40 ;  /* 0x0000004000047882 */ /* 0x000fe20000000000 */
[----:B------:R-:W-:Y:S01]  /*3a20*/  NOP ;  /* 0x0000000000007918 */ /* 0x000fe20000000000 */
[----:B------:R-:W-:Y:S01]  /*3a30*/  ULEA UR4, UR37, UR4, 0x18 ;  /* 0x0000000425047291 */ /* 0x000fe2000f8ec0ff */
[----:B------:R-:W-:Y:S02]  /*3a40*/  UMOV UR5, 0x400 ;  /* 0x0000040000057882 */ /* 0x000fe40000000000 */
[----:B------:R-:W-:-:S06]  /*3a50*/  ULEA UR37, UR37, UR5, 0x18 ;  /* 0x0000000525257291 */ /* 0x000fcc000f8ec0ff */
[----:B------:R-:W1:Y:S02]  /*3a60*/  LDS.U8 R0, [UR4+0x1c] ;  /* 0x00001c04ff007984 */ /* 0x000e640008000000 */
[----:B-1----:R-:W-:-:S13]  /*3a70*/  ISETP.NE.AND P0, PT, R0, RZ, PT ;  /* 0x000000ff0000720c */ /* 0x002fda0003f05270 */
[----:B------:R-:W-:Y:S05]  /*3a80*/  @P0 BRA `(.L_x_73) ;  /* 0x0000000000580947 */ /* 0x000fea0003800000 */
[----:B------:R-:W-:-:S13]  /*3a90*/  ELECT P0, URZ, PT ;  /* 0x0000000000ff782f */ /* 0x000fda0003800000 */
[----:B------:R-:W-:Y:S05]  /*3aa0*/  @!P0 BRA `(.L_x_74) ;  /* 0x0000000000608947 */ /* 0x000fea0003800000 */
[----:B------:R-:W-:Y:S01]  /*3ab0*/  UMOV UR5, 0x10 ;  /* 0x0000001000057882 */ /* 0x000fe20000000000 */
[----:B------:R-:W-:Y:S01]  /*3ac0*/  HFMA2 R0, -RZ, RZ, 0, 5.9604644775390625e-08 ;  /* 0x00000001ff007431 */ /* 0x000fe200000001ff */
[----:B------:R-:W-:-:S03]  /*3ad0*/  MOV R2, 0xffff ;  /* 0x0000ffff00027802 */ /* 0x000fc60000000f00 */
[----:B------:R-:W-:Y:S04]  /*3ae0*/  DEPBAR.LE SB1, 0x36 ;  /* 0x00009d800000791a */ /* 0x000fe80000000000 */
[----:B------:R-:W1:Y:S02]  /*3af0*/  UTCATOMSWS.FIND_AND_SET.ALIGN UP0, UR5, UR5 ;  /* 0x00000005000575e3 */ /* 0x000e640008000800 */
[----:B-1----:R-:W-:Y:S01]  /*3b00*/  MOV R3, UR5 ;  /* 0x0000000500037c02 */ /* 0x002fe20008000f00 */
[----:B------:R-:W-:Y:S06]  /*3b10*/  BRA.U UP0, `(.L_x_75) ;  /* 0x0000000100187547 */ /* 0x000fec000b800000 */
.L_x_76:
[----:B------:R-:W-:Y:S05]  /*3b20*/  NANOSLEEP 0x64 ;  /* 0x000000640000795d */ /* 0x000fea0003800000 */
[----:B------:R-:W-:-:S05]  /*3b30*/  UMOV UR5, 0x10 ;  /* 0x0000001000057882 */ /* 0x000fca0000000000 */
[----:B------:R-:W-:Y:S04]  /*3b40*/  DEPBAR.LE SB1, 0x36 ;  /* 0x00009d800000791a */ /* 0x000fe80000000000 */
[----:B------:R-:W1:Y:S02]  /*3b50*/  UTCATOMSWS.FIND_AND_SET.ALIGN UP0, UR5, UR5 ;  /* 0x00000005000575e3 */ /* 0x000e640008000800 */
[----:B-1----:R-:W-:Y:S01]  /*3b60*/  MOV R3, UR5 ;  /* 0x0000000500037c02 */ /* 0x002fe20008000f00 */
[----:B------:R-:W-:Y:S05]  /*3b70*/  BRA.U !UP0, `(.L_x_76) ;  /* 0xfffffffd08e87547 */ /* 0x000fea000b83ffff */
.L_x_75:
[-C--:B------:R-:W-:Y:S02]  /*3b80*/  SHF.L.U32 R2, R2, R3.reuse, RZ ;  /* 0x0000000302027219 */ /* 0x080fe400000006ff */
[----:B------:R-:W-:Y:S01]  /*3b90*/  SHF.L.U32 R0, R0, R3, RZ ;  /* 0x0000000300007219 */ /* 0x000fe200000006ff */
[----:B------:R-:W-:Y:S02]  /*3ba0*/  IMAD.SHL.U32 R3, R3, 0x20, RZ ;  /* 0x0000002003037824 */ /* 0x000fe400078e00ff */
[----:B------:R1:W-:Y:S04]  /*3bb0*/  ATOMS.OR RZ, [UR4+0x14], R2 ;  /* 0x00001402ffff798c */ /* 0x0003e8000b000004 */
[----:B------:R1:W-:Y:S04]  /*3bc0*/  ATOMS.OR RZ, [UR4+0x18], R0 ;  /* 0x00001800ffff798c */ /* 0x0003e8000b000004 */
[----:B------:R1:W-:Y:S01]  /*3bd0*/  STS [UR37+0x280], R3 ;  /* 0x00028003ff007988 */ /* 0x0003e20008000825 */
[----:B------:R-:W-:Y:S05]  /*3be0*/  BRA `(.L_x_74) ;  /* 0x0000000000107947 */ /* 0x000fea0003800000 */
.L_x_73:
[----:B------:R-:W-:Y:S02]  /*3bf0*/  MOV R0, 0xffffffff ;  /* 0xffffffff00007802 */ /* 0x000fe40000000f00 */
[----:B------:R-:W-:-:S03]  /*3c00*/  MOV R2, 0x3c30 ;  /* 0x00003c3000027802 */ /* 0x000fc60000000f00 */
[----:B------:R1:W-:Y:S04]  /*3c10*/  STS [UR37+0x280], R0 ;  /* 0x00028000ff007988 */ /* 0x0003e80008000825 */
[----:B-1-3-5:R-:W-:Y:S05]  /*3c20*/  CALL.REL.NOINC `($__internal_1_$__cuda_sm10x_tcgen05_guardrail_trap_phase_invalid_during_alloc) ;  /* 0x0000004400647944 */ /* 0x02afea0003c00000 */
.L_x_74:
[----:B------:R-:W-:Y:S05]  /*3c30*/  WARPSYNC.ALL ;  /* 0x0000000000007948 */ /* 0x000fea0003800000 */
[----:B------:R-:W2:Y:S01]  /*3c40*/  S2UR UR6, SR_CgaCtaId ;  /* 0x00000000000679c3 */ /* 0x000ea20000008800 */
[----:B------:R-:W-:Y:S01]  /*3c50*/  UMOV UR4, 0x400 ;  /* 0x0000040000047882 */ /* 0x000fe20000000000 */
[----:B------:R-:W-:-:S06]  /*3c60*/  NOP ;  /* 0x0000000000007918 */ /* 0x000fcc0000000000 */
[----:B------:R-:W-:Y:S06]  /*3c70*/  BAR.ARV 0x6, 0xa0 ;  /* 0x0182800000007b1d */ /* 0x000fec0000002000 */
[----:B------:R-:W4:Y:S01]  /*3c80*/  LDCU UR7, c[0x0][0x38c] ;  /* 0x00007180ff0777ac */ /* 0x000f220008000800 */
[----:B------:R-:W-:Y:S01]  /*3c90*/  IMAD.MOV.U32 R11, RZ, RZ, 0x1 ;  /* 0x00000001ff0b7424 */ /* 0x000fe200078e00ff */
[----:B------:R-:W-:Y:S01]  /*3ca0*/  CS2R R8, SRZ ;  /* 0x0000000000087805 */ /* 0x000fe2000001ff00 */
[----:B------:R-:W-:Y:S01]  /*3cb0*/  IMAD.MOV.U32 R10, RZ, RZ, RZ ;  /* 0x000000ffff0a7224 */ /* 0x000fe200078e00ff */
[----:B------:R-:W-:Y:S01]  /*3cc0*/  UMOV UR17, URZ ;  /* 0x000000ff00117c82 */ /* 0x000fe20008000000 */
[----:B------:R-:W-:Y:S01]  /*3cd0*/  UMOV UR16, URZ ;  /* 0x000000ff00107c82 */ /* 0x000fe20008000000 */
[----:B------:R-:W-:Y:S01]  /*3ce0*/  UMOV UR22, 0x0 ;  /* 0x0000000000167882 */ /* 0x000fe20000000000 */
[----:B------:R-:W-:Y:S01]  /*3cf0*/  UMOV UR23, 0x4108410 ;  /* 0x0410841000177882 */ /* 0x000fe20000000000 */
[----:B------:R-:W-:Y:S01]  /*3d00*/  UMOV UR20, 0x0 ;  /* 0x0000000000147882 */ /* 0x000fe20000000000 */
[----:B------:R-:W-:Y:S01]  /*3d10*/  UMOV UR21, 0x4108410 ;  /* 0x0410841000157882 */ /* 0x000fe20000000000 */
[----:B--2---:R-:W-:Y:S01]  /*3d20*/  ULEA UR6, UR6, UR4, 0x18 ;  /* 0x0000000406067291 */ /* 0x004fe2000f8ec0ff */
[----:B------:R-:W2:Y:S03]  /*3d30*/  LDCU UR4, c[0x0][0x38c] ;  /* 0x00007180ff0477ac */ /* 0x000ea60008000800 */
[----:B------:R-:W-:-:S02]  /*3d40*/  UIADD3 UR11, UPT, UPT, UR6, 0x1d600, URZ ;  /* 0x0001d600060b7890 */ /* 0x000fc4000fffe0ff */
[----:B----4-:R-:W-:-:S03]  /*3d50*/  UIADD3 UR7, UPT, UPT, UR7, 0x3f, URZ ;  /* 0x0000003f07077890 */ /* 0x010fc6000fffe0ff */
[----:B-1----:R-:W1:Y:S01]  /*3d60*/  LDS R0, [UR6+0x280] ;  /* 0x00028006ff007984 */ /* 0x002e620008000800 */
[----:B------:R-:W-:Y:S02]  /*3d70*/  UIADD3 UR18, UPT, UPT, UR6, 0x2600, URZ ;  /* 0x0000260006127890 */ /* 0x000fe4000fffe0ff */
[----:B------:R-:W-:Y:S02]  /*3d80*/  USHF.R.S32.HI UR5, URZ, 0x1f, UR7 ;  /* 0x0000001fff057899 */ /* 0x000fe40008011407 */
[----:B------:R-:W-:Y:S02]  /*3d90*/  USHF.R.U32.HI UR11, URZ, 0x4, UR11 ;  /* 0x00000004ff0b7899 */ /* 0x000fe4000801160b */
[----:B------:R-:W-:Y:S02]  /*3da0*/  ULEA.HI UR5, UR5, UR7, URZ, 0x6 ;  /* 0x0000000705057291 */ /* 0x000fe4000f8f30ff */
[----:B------:R-:W-:Y:S02]  /*3db0*/  USHF.R.U32.HI UR18, URZ, 0x4, UR18 ;  /* 0x00000004ff127899 */ /* 0x000fe40008011612 */
[----:B------:R-:W-:-:S02]  /*3dc0*/  USHF.R.S32.HI UR5, URZ, 0x6, UR5 ;  /* 0x00000006ff057899 */ /* 0x000fc40008011405 */
[----:B------:R-:W-:Y:S02]  /*3dd0*/  ULOP3.LUT UR11, UR11, 0x3fff, URZ, 0xc0, !UPT ;  /* 0x00003fff0b0b7892 */ /* 0x000fe4000f8ec0ff */
[----:B------:R-:W-:Y:S02]  /*3de0*/  UISETP.LT.AND UP0, UPT, UR5, 0x1, UPT ;  /* 0x000000010500788c */ /* 0x000fe4000bf01270 */
[----:B------:R-:W-:Y:S02]  /*3df0*/  ULOP3.LUT UR18, UR18, 0x3fff, URZ, 0xc0, !UPT ;  /* 0x00003fff12127892 */ /* 0x000fe4000f8ec0ff */
[----:B------:R-:W-:Y:S02]  /*3e00*/  USEL UR10, UR5, 0x1, !UP0 ;  /* 0x00000001050a7887 */ /* 0x000fe4000c000000 */
[----:B------:R-:W-:Y:S02]  /*3e10*/  ULOP3.LUT UR11, UR11, 0x10000, URZ, 0xfc, !UPT ;  /* 0x000100000b0b7892 */ /* 0x000fe4000f8efcff */
[----:B------:R-:W-:-:S02]  /*3e20*/  UIADD3 UR10, UPT, UPT, -UR10, URZ, URZ ;  /* 0x000000ff0a0a7290 */ /* 0x000fc4000fffe1ff */
[----:B--2---:R-:W-:Y:S01]  /*3e30*/  UISETP.GE.AND UP3, UPT, UR4, 0x1, UPT ;  /* 0x000000010400788c */ /* 0x004fe2000bf66270 */
[----:B-1----:R-:W-:-:S15]  /*3e40*/  R2UR UR19, R0 ;  /* 0x00000000001372ca */ /* 0x002fde00000e0000 */
.L_x_83:
[----:B------:R-:W-:Y:S02]  /*3e50*/  LEA R0, R10, UR6, 0x3 ;  /* 0x000000060a007c11 */ /* 0x000fe4000f8e18ff */
[----:B------:R-:W-:Y:S02]  /*3e60*/  SHF.L.U32 R5, R9, 0x1f, RZ ;  /* 0x0000001f09057819 */ /* 0x000fe400000006ff */
[----:B------:R-:W-:Y:S01]  /*3e70*/  PLOP3.LUT P0, PT, PT, PT, UP3, 0x80, 0x8 ;  /* 0x000000000008781c */ /* 0x000fe20003f0f038 */
[----:B------:R-:W-:Y:S01]  /*3e80*/  VIADD R3, R0, 0x1e0 ;  /* 0x000001e000037836 */ /* 0x000fe20000000000 */
[----:B-1----:R-:W1:Y:S02]  /*3e90*/  SYNCS.PHASECHK.TRANS64.TRYWAIT P1, [R0+URZ+0x1d0], R5 ;  /* 0x0001d005000075a7 */ /* 0x002e6400080211ff */
[----:B-1--4-:R-:W-:Y:S09]  /*3ea0*/  @!P1 BRA `(.L_x_77) ;  /* 0x0000003c00909947 */ /* 0x012ff20003800000 */
.L_x_180:
[----:B------:R-:W-:Y:S01]  /*3eb0*/  LEA R4, R10, UR6, 0x4 ;  /* 0x000000060a047c11 */ /* 0x000fe2000f8e20ff */
[----:B------:R-:W-:Y:S01]  /*3ec0*/  @UP3 ULEA UR4, UR16, UR6, 0x3 ;  /* 0x0000000610043291 */ /* 0x000fe2000f8e18ff */
[----:B------:R-:W-:Y:S01]  /*3ed0*/  PLOP3.LUT P2, PT, PT, PT, PT, 0x80, 0x8 ;  /* 0x000000000008781c */ /* 0x000fe20003f4f070 */
[----:B------:R-:W-:Y:S01]  /*3ee0*/  ULEA UR8, UR17, UR6, 0x3 ;  /* 0x0000000611087291 */ /* 0x000fe2000f8e18ff */
[----:B------:R-:W-:Y:S02]  /*3ef0*/  PRMT R3, RZ, 0x654, R3 ;  /* 0x00000654ff037816 */ /* 0x000fe40000000003 */
[----:B-1----:R-:W1:Y:S01]  /*3f00*/  LDS.128 R4, [R4+0x260] ;  /* 0x0002600004047984 */ /* 0x002e620000000c00 */
[----:B------:R-:W-:Y:S02]  /*3f10*/  @P0 SHF.L.U32 R2, R8, 0x1f, RZ ;  /* 0x0000001f08020819 */ /* 0x000fe400000006ff */
[----:B------:R-:W-:Y:S01]  /*3f20*/  SHF.L.U32 R0, R11, 0x1f, RZ ;  /* 0x0000001f0b007819 */ /* 0x000fe200000006ff */
[----:B------:R-:W-:Y:S01]  /*3f30*/  @!PT LDS RZ, [RZ] ;  /* 0x00000000fffff984 */ /* 0x000fe20000000800 */
[----:B------:R-:W-:Y:S01]  /*3f40*/  @!PT LDS RZ, [RZ] ;  /* 0x00000000fffff984 */ /* 0x000fe20000000800 */
[----:B------:R-:W-:Y:S01]  /*3f50*/  @!PT LDS RZ, [RZ] ;  /* 0x00000000fffff984 */ /* 0x000fe20000000800 */
[----:B------:R-:W-:Y:S01]  /*3f60*/  @!PT LDS RZ, [RZ] ;  /* 0x00000000fffff984 */ /* 0x000fe20000000800 */
[----:B------:R2:W-:Y:S06]  /*3f70*/  MEMBAR.ALL.CTA ;  /* 0x0000000000007992 */ /* 0x0005ec0000008000 */
[----:B--2---:R-:W2:Y:S02]  /*3f80*/  FENCE.VIEW.ASYNC.S ;  /* 0x00000000000073c6 */ /* 0x004ea40000000000 */
[----:B--2---:R2:W-:Y:S01]  /*3f90*/  SYNCS.ARRIVE.TRANS64.RED.A1T0 RZ, [R3+URZ], RZ ;  /* 0x000000ff03ff79a7 */ /* 0x0045e200081004ff */
[----:B------:R2:W4:Y:S01]  /*3fa0*/  @P0 SYNCS.PHASECHK.TRANS64.TRYWAIT P2, [UR4], R2 ;  /* 0x00000002ff0005a7 */ /* 0x0005220008041104 */
[----:B------:R-:W-:Y:S01]  /*3fb0*/  ULEA.HI UR4, UR17, UR17, URZ, 0x1 ;  /* 0x0000001111047291 */ /* 0x000fe2000f8f08ff */
[----:B-1----:R-:W-:-:S03]  /*3fc0*/  LOP3.LUT P1, RZ, R6, 0x1, RZ, 0xc0, !PT ;  /* 0x0000000106ff7812 */ /* 0x002fc6000782c0ff */
[----:B------:R-:W-:Y:S02]  /*3fd0*/  USHF.L.U32 UR9, UR4, 0x5, URZ ;  /* 0x0000000504097899 */ /* 0x000fe400080006ff */
[----:B------:R-:W-:Y:S02]  /*3fe0*/  ULOP3.LUT UR4, UR4, 0xffe, URZ, 0xc0, !UPT ;  /* 0x00000ffe04047892 */ /* 0x000fe4000f8ec0ff */
[----:B------:R-:W-:Y:S02]  /*3ff0*/  ULOP3.LUT UR9, UR9, 0xffffffc0, URZ, 0xc0, !UPT ;  /* 0xffffffc009097892 */ /* 0x000fe4000f8ec0ff */
[----:B------:R-:W-:Y:S02]  /*4000*/  UIADD3 UR4, UPT, UPT, -UR4, UR17, URZ ;  /* 0x0000001104047290 */ /* 0x000fe4000fffe1ff */
[----:B------:R-:W-:Y:S01]  /*4010*/  UIADD3 UR9, UPT, UPT, UR19, UR9, URZ ;  /* 0x0000000913097290 */ /* 0x000fe2000fffe0ff */
[----:B------:R-:W1:Y:S03]  /*4020*/  SYNCS.PHASECHK.TRANS64.TRYWAIT P0, [UR8+0x210], R0 ;  /* 0x00021000ff0075a7 */ /* 0x000e660008001108 */
[----:B------:R-:W-:Y:S01]  /*4030*/  ULEA UR9, UR4, UR9, 0x14 ;  /* 0x0000000904097291 */ /* 0x000fe2000f8ea0ff */
[----:B-12-4-:R-:W-:Y:S11]  /*4040*/  @!P0 BRA `(.L_x_78) ;  /* 0x0000003c003c8947 */ /* 0x016ff60003800000 */
.L_x_182:
[----:B------:R-:W-:Y:S01]  /*4050*/  IADD3 R10, PT, PT, R10, 0x1, RZ ;  /* 0x000000010a0a7810 */ /* 0x000fe20007ffe0ff */
[----:B------:R-:W-:Y:S06]  /*4060*/  BRA.U !UP3, `(.L_x_79) ;  /* 0x000000010b987547 */ /* 0x000fec000b800000 */
[----:B------:R-:W-:Y:S01]  /*4070*/  UPLOP3.LUT UP4, UPT, UPT, UPT, UPT, 0x40, 0x4 ;  /* 0x000000000004789c */ /* 0x000fe20003f8e870 */
[----:B------:R-:W-:Y:S01]  /*4080*/  UMOV UR15, UR10 ;  /* 0x0000000a000f7c82 */ /* 0x000fe20008000000 */
[----:B------:R-:W-:Y:S01]  /*4090*/  UMOV UR14, UR5 ;  /* 0x00000005000e7c82 */ /* 0x000fe20008000000 */
[----:B------:R-:W-:-:S08]  /*40a0*/  UMOV UR13, UR16 ;  /* 0x00000010000d7c82 */ /* 0x000fd00008000000 */
.L_x_82:
[----:B------:R-:W-:Y:S02]  /*40b0*/  UIADD3 UR15, UPT, UPT, UR15, 0x1, URZ ;  /* 0x000000010f0f7890 */ /* 0x000fe4000fffe0ff */
[----:B--2---:R-:W-:Y:S02]  /*40c0*/  ULEA UR7, UR13, UR6, 0x3 ;  /* 0x000000060d077291 */ /* 0x004fe4000f8e18ff */
[----:B------:R-:W-:Y:S01]  /*40d0*/  UISETP.NE.AND UP0, UPT, UR15, URZ, UPT ;  /* 0x000000ff0f00728c */ /* 0x000fe2000bf05270 */
[----:B----4-:R-:W-:Y:S10]  /*40e0*/  @P2 BRA `(.L_x_80) ;  /* 0x00000000000c2947 */ /* 0x010ff40003800000 */
[----:B-1----:R-:W-:Y:S04]  /*40f0*/  SHF.L.U32 R3, R8, 0x1f, RZ ;  /* 0x0000001f08037819 */ /* 0x002fe800000006ff */
[----:B------:R-:W1:Y:S02]  /*4100*/  SYNCS.PHASECHK.TRANS64.TRYWAIT P0, [UR7], R3 ;  /* 0x00000003ff0075a7 */ /* 0x000e640008001107 */
[----:B-1----:R-:W-:Y:S05]  /*4110*/  @!P0 BRA `(.L_x_81) ;  /* 0x0000003c00208947 */ /* 0x002fea0003800000 */
.L_x_80:
[----:B------:R-:W-:Y:S01]  /*4120*/  UISETP.NE.AND UP1, UPT, UR14, 0x1, UPT ;  /* 0x000000010e00788c */ /* 0x000fe2000bf25270 */
[----:B------:R-:W-:Y:S01]  /*4130*/  PLOP3.LUT P2, PT, PT, PT, PT, 0x80, 0x8 ;  /* 0x000000000008781c */ /* 0x000fe20003f4f070 */
[----:B------:R-:W-:Y:S02]  /*4140*/  UIADD3 UR16, UPT, UPT, UR13, 0x1, URZ ;  /* 0x000000010d107890 */ /* 0x000fe4000fffe0ff */
[----:B------:R-:W-:Y:S02]  /*4150*/  ULEA UR24, UR13, UR18, 0x8 ;  /* 0x000000120d187291 */ /* 0x000fe4000f8e40ff */
[----:B------:R-:W-:Y:S01]  /*4160*/  UISETP.NE.AND UP2, UPT, UR16, 0x1b, UPT ;  /* 0x0000001b1000788c */ /* 0x000fe2000bf45270 */
[----:B------:R-:W-:Y:S01]  /*4170*/  PLOP3.LUT P0, PT, PT, PT, UP1, 0x80, 0x8 ;  /* 0x000000000008781c */ /* 0x000fe20003f0f018 */
[----:B------:R-:W-:Y:S02]  /*4180*/  ULEA UR26, UR13, UR11, 0x8 ;  /* 0x0000000b0d1a7291 */ /* 0x000fe4000f8e40ff */
[----:B------:R-:W-:Y:S02]  /*4190*/  USEL UR12, URZ, 0x1, UP2 ;  /* 0x00000001ff0c7887 */ /* 0x000fe40009000000 */
[----:B------:R-:W-:Y:S02]  /*41a0*/  USEL UR16, UR16, URZ, UP2 ;  /* 0x000000ff10107287 */ /* 0x000fe40009000000 */
[----:B------:R-:W-:Y:S02]  /*41b0*/  UIADD3 UR30, UPT, UPT, UR24, 0x80, URZ ;  /* 0x00000080181e7890 */ /* 0x000fe4000fffe0ff */
[----:B------:R-:W-:Y:S01]  /*41c0*/  @UP1 ULEA UR4, UR16, UR6, 0x3 ;  /* 0x0000000610041291 */ /* 0x000fe2000f8e18ff */
[----:B------:R-:W-:Y:S01]  /*41d0*/  LOP3.LUT R8, R8, UR12, RZ, 0x3c, !PT ;  /* 0x0000000c08087c12 */ /* 0x000fe2000f8e3cff */
[----:B------:R-:W-:Y:S02]  /*41e0*/  UIADD3 UR28, UPT, UPT, UR26, 0x2, URZ ;  /* 0x000000021a1c7890 */ /* 0x000fe4000fffe0ff */
[----:B------:R-:W-:Y:S01]  /*41f0*/  UIADD3 UR7, UPT, UPT, UR7, 0xd8, URZ ;  /* 0x000000d807077890 */ /* 0x000fe2000fffe0ff */
[----:B-1----:R-:W-:Y:S01]  /*4200*/  @P0 SHF.L.U32 R0, R8, 0x1f, RZ ;  /* 0x0000001f08000819 */ /* 0x002fe200000006ff */
[----:B------:R-:W-:Y:S01]  /*4210*/  UMOV UR25, 0x80004020 ;  /* 0x8000402000197882 */ /* 0x000fe20000000000 */
[----:B------:R-:W-:Y:S01]  /*4220*/  UMOV UR27, 0x80004020 ;  /* 0x80004020001b7882 */ /* 0x000fe20000000000 */
[----:B------:R-:W-:Y:S01]  /*4230*/  UMOV UR31, 0x80004020 ;  /* 0x80004020001f7882 */ /* 0x000fe20000000000 */
[----:B------:R2:W4:Y:S01]  /*4240*/  @P0 SYNCS.PHASECHK.TRANS64.TRYWAIT P2, [UR4], R0 ;  /* 0x00000000ff0005a7 */ /* 0x0005220008041104 */
[----:B------:R-:W-:Y:S01]  /*4250*/  UIADD3 UR14, UPT, UPT, UR14, -0x1, URZ ;  /* 0xffffffff0e0e7890 */ /* 0x000fe2000fffe0ff */
[----:B------:R2:W-:Y:S01]  /*4260*/  UTCQMMA gdesc[UR24], gdesc[UR26], tmem[UR9], tmem[UR22], idesc[UR23], UP4 ;  /* 0x00ff161a180075ea */ /* 0x0005e2000a000309 */
[----:B------:R-:W-:Y:S01]  /*4270*/  UPLOP3.LUT UP4, UPT, UPT, UPT, UPT, 0x80, 0x8 ;  /* 0x000000000008789c */ /* 0x000fe20003f8f070 */
[----:B------:R-:W-:Y:S01]  /*4280*/  UMOV UR29, 0x80004020 ;  /* 0x80004020001d7882 */ /* 0x000fe20000000000 */
[----:B------:R-:W-:Y:S01]  /*4290*/  UMOV UR13, UR16 ;  /* 0x00000010000d7c82 */ /* 0x000fe20008000000 */
[----:B------:R2:W-:Y:S01]  /*42a0*/  UTCQMMA gdesc[UR30], gdesc[UR28], tmem[UR9], tmem[UR20], idesc[UR21], UPT ;  /* 0x00ff141c1e0075ea */ /* 0x0005e2000b800309 */
[----:B------:R2:W-:Y:S01]  /*42b0*/  UTCBAR [UR7], URZ ;  /* 0x000000ff070073e9 */ /* 0x0005e200080000ff */
[----:B------:R-:W-:Y:S06]  /*42c0*/  BRA.U UP0, `(.L_x_82) ;  /* 0xfffffffd00787547 */ /* 0x000fec000b83ffff */
.L_x_79:
[----:B------:R-:W-:Y:S01]  /*42d0*/  UIADD3 UR17, UPT, UPT, UR17, 0x1, URZ ;  /* 0x0000000111117890 */ /* 0x000fe2000fffe0ff */
[C---:B------:R-:W-:Y:S01]  /*42e0*/  ISETP.NE.AND P0, PT, R10.reuse, 0x2, PT ;  /* 0x000000020a00780c */ /* 0x040fe20003f05270 */
[----:B------:R-:W-:Y:S02]  /*42f0*/  UIADD3 UR8, UPT, UPT, UR8, 0x1f0, URZ ;  /* 0x000001f008087890 */ /* 0x000fe4000fffe0ff */
[----:B------:R-:W-:Y:S01]  /*4300*/  UISETP.NE.AND UP0, UPT, UR17, 0x4, UPT ;  /* 0x000000041100788c */ /* 0x000fe2000bf05270 */
[----:B-12---:R-:W-:Y:S02]  /*4310*/  SEL R0, RZ, 0x1, P0 ;  /* 0x00000001ff007807 */ /* 0x006fe40000000000 */
[----:B------:R-:W-:Y:S01]  /*4320*/  SEL R10, R10, RZ, P0 ;  /* 0x000000ff0a0a7207 */ /* 0x000fe20000000000 */
[----:B------:R-:W-:Y:S01]  /*4330*/  USEL UR4, URZ, 0x1, UP0 ;  /* 0x00000001ff047887 */ /* 0x000fe20008000000 */
[----:B------:R-:W-:Y:S01]  /*4340*/  LOP3.LUT R9, R9, R0, RZ, 0x3c, !PT ;  /* 0x0000000009097212 */ /* 0x000fe200078e3cff */
[----:B------:R-:W-:Y:S01]  /*4350*/  USEL UR17, UR17, URZ, UP0 ;  /* 0x000000ff11117287 */ /* 0x000fe20008000000 */
[----:B------:R1:W-:Y:S03]  /*4360*/  UTCBAR [UR8], URZ ;  /* 0x000000ff080073e9 */ /* 0x0003e600080000ff */
[----:B------:R-:W-:Y:S01]  /*4370*/  LOP3.LUT R11, R11, UR4, RZ, 0x3c, !PT ;  /* 0x000000040b0b7c12 */ /* 0x000fe2000f8e3cff */
[----:B------:R-:W-:Y:S07]  /*4380*/  @P1 BRA `(.L_x_83) ;  /* 0xfffffff800b01947 */ /* 0x000fee000383ffff */
[----:B------:R-:W2:Y:S01]  /*4390*/  S2UR UR4, SR_CgaCtaId ;  /* 0x00000000000479c3 */ /* 0x000ea20000008800 */
[----:B------:R-:W-:Y:S01]  /*43a0*/  ELECT P0, URZ, PT ;  /* 0x0000000000ff782f */ /* 0x000fe20003800000 */
[----:B------:R-:W-:Y:S01]  /*43b0*/  IMAD.MOV.U32 R0, RZ, RZ, 0x1 ;  /* 0x00000001ff007424 */ /* 0x000fe200078e00ff */
[----:B------:R-:W-:Y:S01]  /*43c0*/  UIADD3 UR6, UPT, UPT, UR6, 0x210, URZ ;  /* 0x0000021006067890 */ /* 0x000fe2000fffe0ff */
[----:B------:R-:W-:Y:S01]  /*43d0*/  SHF.L.U32 R3, R11, 0x1f, RZ ;  /* 0x0000001f0b037819 */ /* 0x000fe200000006ff */
[----:B------:R-:W-:-:S03]  /*43e0*/  UMOV UR5, 0x40 ;  /* 0x0000004000057882 */ /* 0x000fc60000000000 */
[----:B------:R-:W-:Y:S01]  /*43f0*/  UVIRTCOUNT.DEALLOC.SMPOOL 0x80 ;  /* 0x000000800000784c */ /* 0x000fe20000000000 */
[----:B--2---:R-:W-:Y:S02]  /*4400*/  ULEA UR4, UR4, UR5, 0x18 ;  /* 0x0000000504047291 */ /* 0x004fe4000f8ec0ff */
[----:B------:R-:W-:-:S07]  /*4410*/  ULEA UR5, UR17, UR6, 0x3 ;  /* 0x0000000611057291 */ /* 0x000fce000f8e18ff */
[----:B------:R2:W-:Y:S02]  /*4420*/  @P0 STS.U8 [UR4+0x1c], R0 ;  /* 0x00001c00ff000988 */ /* 0x0005e40008000004 */
[----:B------:R-:W3:Y:S02]  /*4430*/  SYNCS.PHASECHK.TRANS64.TRYWAIT P0, [UR5], R3 ;  /* 0x00000003ff0075a7 */ /* 0x000ee40008001105 */
[----:B--23--:R-:W-:Y:S05]  /*4440*/  @!P0 BRA `(.L_x_84) ;  /* 0x00000038006c8947 */ /* 0x00cfea0003800000 */
.L_x_185:
[----:B------:R-:W-:-:S04]  /*4450*/  UIADD3 UR7, UPT, UPT, UR17, 0x1, URZ ;  /* 0x0000000111077890 */ /* 0x000fc8000fffe0ff */
[----:B------:R-:W-:-:S04]  /*4460*/  UISETP.NE.AND UP0, UPT, UR7, 0x4, UPT ;  /* 0x000000040700788c */ /* 0x000fc8000bf05270 */
[----:B-1----:R-:W-:Y:S02]  /*4470*/  USEL UR8, URZ, 0x1, UP0 ;  /* 0x00000001ff087887 */ /* 0x002fe40008000000 */
[----:B------:R-:W-:-:S04]  /*4480*/  USEL UR7, UR7, URZ, UP0 ;  /* 0x000000ff07077287 */ /* 0x000fc80008000000 */
[----:B------:R-:W-:Y:S01]  /*4490*/  ULEA UR5, UR7, UR6, 0x3 ;  /* 0x0000000607057291 */ /* 0x000fe2000f8e18ff */
[----:B------:R-:W-:-:S04]  /*44a0*/  LOP3.LUT R2, R11, UR8, RZ, 0x3c, !PT ;  /* 0x000000080b027c12 */ /* 0x000fc8000f8e3cff */
[----:B--2---:R-:W-:-:S04]  /*44b0*/  SHF.L.U32 R3, R2, 0x1f, RZ ;  /* 0x0000001f02037819 */ /* 0x004fc800000006ff */
[----:B------:R-:W1:Y:S02]  /*44c0*/  SYNCS.PHASECHK.TRANS64.TRYWAIT P0, [UR5], R3 ;  /* 0x00000003ff0075a7 */ /* 0x000e640008001105 */
[----:B-1----:R-:W-:Y:S05]  /*44d0*/  @!P0 BRA `(.L_x_85) ;  /* 0x0000003800608947 */ /* 0x002fea0003800000 */
.L_x_187:
        /* <DEDUP_REMOVED lines=9> */
.L_x_189:
[----:B------:R-:W-:-:S04]  /*4570*/  UIADD3 UR7, UPT, UPT, UR7, 0x1, URZ ;  /* 0x0000000107077890 */ /* 0x000fc8000fffe0ff */
[----:B------:R-:W-:-:S04]  /*4580*/  UISETP.NE.AND UP0, UPT, UR7, 0x4, UPT ;  /* 0x000000040700788c */ /* 0x000fc8000bf05270 */
[----:B------:R-:W-:Y:S02]  /*4590*/  USEL UR5, URZ, 0x1, UP0 ;  /* 0x00000001ff057887 */ /* 0x000fe40008000000 */
[----:B------:R-:W-:-:S04]  /*45a0*/  USEL UR7, UR7, URZ, UP0 ;  /* 0x000000ff07077287 */ /* 0x000fc80008000000 */
[----:B------:R-:W-:Y:S01]  /*45b0*/  ULEA UR7, UR7, UR6, 0x3 ;  /* 0x0000000607077291 */ /* 0x000fe2000f8e18ff */
[----:B-1----:R-:W-:-:S04]  /*45c0*/  LOP3.LUT R3, R2, UR5, RZ, 0x3c, !PT ;  /* 0x0000000502037c12 */ /* 0x002fc8000f8e3cff */
[----:B------:R-:W-:-:S04]  /*45d0*/  SHF.L.U32 R3, R3, 0x1f, RZ ;  /* 0x0000001f03037819 */ /* 0x000fc800000006ff */
[----:B------:R-:W1:Y:S02]  /*45e0*/  SYNCS.PHASECHK.TRANS64.TRYWAIT P0, [UR7], R3 ;  /* 0x00000003ff0075a7 */ /* 0x000e640008001107 */
[----:B-1----:R-:W-:Y:S05]  /*45f0*/  @!P0 BRA `(.L_x_87) ;  /* 0x0000003800488947 */ /* 0x002fea0003800000 */
.L_x_191:
[----:B------:R-:W-:Y:S01]  /*4600*/  NOP ;  /* 0x0000000000007918 */ /* 0x000fe20000000000 */
[----:B-1----:R-:W1:Y:S01]  /*4610*/  LDS R0, [UR4+0x14] ;  /* 0x00001404ff007984 */ /* 0x002e620008000800 */
[----:B------:R-:W-:Y:S01]  /*4620*/  ULOP3.LUT UR6, UR19, 0xffff, URZ, 0xc0, !UPT ;  /* 0x0000ffff13067892 */ /* 0x000fe2000f8ec0ff */
[----:B------:R-:W-:Y:S01]  /*4630*/  UMOV UR8, 0xffff ;  /* 0x0000ffff00087882 */ /* 0x000fe20000000000 */
[----:B------:R-:W-:Y:S02]  /*4640*/  UMOV UR5, 0x1 ;  /* 0x0000000100057882 */ /* 0x000fe40000000000 */
[----:B------:R-:W-:-:S04]  /*4650*/  USHF.R.U32.HI UR6, URZ, 0x5, UR6 ;  /* 0x00000005ff067899 */ /* 0x000fc80008011606 */
[----:B------:R-:W-:Y:S02]  /*4660*/  USHF.L.U32 UR8, UR8, UR6, URZ ;  /* 0x0000000608087299 */ /* 0x000fe400080006ff */
[----:B------:R-:W-:-:S04]  /*4670*/  USHF.L.U32 UR5, UR5, UR6, URZ ;  /* 0x0000000605057299 */ /* 0x000fc800080006ff */
[----:B-1----:R-:W-:-:S04]  /*4680*/  LOP3.LUT R0, R0, UR8, RZ, 0xc0, !PT ;  /* 0x0000000800007c12 */ /* 0x002fc8000f8ec0ff */
[----:B------:R-:W-:-:S13]  /*4690*/  ISETP.NE.AND P0, PT, R0, UR8, PT ;  /* 0x0000000800007c0c */ /* 0x000fda000bf05270 */
[----:B------:R-:W-:Y:S05]  /*46a0*/  @P0 BRA `(.L_x_88) ;  /* 0x0000000000580947 */ /* 0x000fea0003800000 */
[----:B------:R-:W1:Y:S02]  /*46b0*/  LDS R0, [UR4+0x18] ;  /* 0x00001804ff007984 */ /* 0x000e640008000800 */
[----:B-1----:R-:W-:-:S04]  /*46c0*/  LOP3.LUT R0, R0, UR5, RZ, 0xc0, !PT ;  /* 0x0000000500007c12 */ /* 0x002fc8000f8ec0ff */
[----:B------:R-:W-:-:S13]  /*46d0*/  ISETP.NE.AND P0, PT, R0, UR5, PT ;  /* 0x0000000500007c0c */ /* 0x000fda000bf05270 */
[----:B------:R-:W-:Y:S05]  /*46e0*/  @P0 BRA `(.L_x_89) ;  /* 0x00000000003c0947 */ /* 0x000fea0003800000 */
[----:B------:R-:W1:Y:S01]  /*46f0*/  S2R R2, SR_LANEID ;  /* 0x0000000000027919 */ /* 0x000e620000000000 */
[----:B------:R-:W-:Y:S01]  /*4700*/  ULOP3.LUT UR8, URZ, UR8, URZ, 0x33, !UPT ;  /* 0x00000008ff087292 */ /* 0x000fe2000f8e33ff */
[----:B------:R-:W-:Y:S01]  /*4710*/  LOP3.LUT R4, RZ, UR5, RZ, 0x33, !PT ;  /* 0x00000005ff047c12 */ /* 0x000fe2000f8e33ff */
[----:B------:R-:W-:Y:S02]  /*4720*/  VOTEU.ANY UR7, UPT, PT ;  /* 0x0000000000077886 */ /* 0x000fe400038e0100 */
[----:B------:R-:W-:Y:S01]  /*4730*/  UFLO.U32 UR7, UR7 ;  /* 0x00000007000772bd */ /* 0x000fe200080e0000 */
[----:B------:R-:W2:Y:S01]  /*4740*/  REDUX UR5, R4 ;  /* 0x00000000040573c4 */ /* 0x000ea20000000000 */
[----:B------:R-:W-:-:S06]  /*4750*/  IMAD.U32 R0, RZ, RZ, UR8 ;  /* 0x00000008ff007e24 */ /* 0x000fcc000f8e00ff */
[----:B------:R3:W-:Y:S01]  /*4760*/  UTCATOMSWS.AND URZ, UR8 ;  /* 0x0000000800ff79e3 */ /* 0x0007e20008000000 */
[----:B------:R-:W4:Y:S01]  /*4770*/  REDUX UR6, R0 ;  /* 0x00000000000673c4 */ /* 0x000f220000000000 */
[----:B-1----:R-:W-:Y:S01]  /*4780*/  ISETP.EQ.U32.AND P0, PT, R2, UR7, PT ;  /* 0x0000000702007c0c */ /* 0x002fe2000bf02070 */
[----:B--2---:R-:W-:Y:S01]  /*4790*/  IMAD.U32 R2, RZ, RZ, UR5 ;  /* 0x00000005ff027e24 */ /* 0x004fe2000f8e00ff */
[----:B----4-:R-:W-:-:S11]  /*47a0*/  MOV R3, UR6 ;  /* 0x0000000600037c02 */ /* 0x010fd60008000f00 */
[----:B------:R3:W-:Y:S04]  /*47b0*/  @P0 ATOMS.AND RZ, [UR4+0x14], R3 ;  /* 0x00001403ffff098c */ /* 0x0007e8000a800004 */
[----:B------:R3:W-:Y:S01]  /*47c0*/  @P0 ATOMS.AND RZ, [UR4+0x18], R2 ;  /* 0x00001802ffff098c */ /* 0x0007e2000a800004 */
[----:B------:R-:W-:Y:S05]  /*47d0*/  BRA `(.L_x_90) ;  /* 0x0000000000147947 */ /* 0x000fea0003800000 */
.L_x_89:
[----:B------:R-:W-:Y:S02]  /*47e0*/  MOV R2, 0x4800 ;  /* 0x0000480000027802 */ /* 0x000fe40000000f00 */
[----:B----45:R-:W-:Y:S05]  /*47f0*/  CALL.REL.NOINC `($__internal_0_$__cuda_sm10x_tcgen05_guardrail_trap_col_being_dealloced_not_returned_by_alloc) ;  /* 0x0000003800647944 */ /* 0x030fea0003c00000 */
[----:B------:R-:W-:Y:S05]  /*4800*/  BRA `(.L_x_90) ;  /* 0x0000000000087947 */ /* 0x000fea0003800000 */
.L_x_88:
[----:B------:R-:W-:Y:S02]  /*4810*/  MOV R2, 0x4830 ;  /* 0x0000483000027802 */ /* 0x000fe40000000f00 */
[----:B----45:R-:W-:Y:S05]  /*4820*/  CALL.REL.NOINC `($__internal_2_$__cuda_sm10x_tcgen05_guardrail_trap_unallocated_columns_being_dealloced) ;  /* 0x0000003800707944 */ /* 0x030fea0003c00000 */
.L_x_90:
[----:B------:R-:W-:Y:S01]  /*4830*/  NOP ;  /* 0x0000000000007918 */ /* 0x000fe20000000000 */
[----:B---3--:R-:W-:Y:S05]  /*4840*/  EXIT ;  /* 0x000000000000794d */ /* 0x008fea0003800000 */
.L_x_72:
[----:B------:R-:W-:-:S09]  /*4850*/  UISETP.NE.OR UP2, UPT, UR8, 0x3, !UP2 ;  /* 0x000000030800788c */ /* 0x000fd2000d745670 */
[----:B------:R-:W-:Y:S05]  /*4860*/  BRA.U UP2, `(.L_x_91) ;  /* 0x0000000902c87547 */ /* 0x000fea000b800000 */
[----:B------:R-:W1:Y:S01]  /*4870*/  LDCU.64 UR6, c[0x0][0x888] ;  /* 0x00011100ff0677ac */ /* 0x000e620008000a00 */
[----:B------:R-:W2:Y:S01]  /*4880*/  LDC R0, c[0x0][0xb30] ;  /* 0x0002cc00ff007b82 */ /* 0x000ea20000000800 */
[----:B------:R-:W-:Y:S01]  /*4890*/  IMAD.MOV.U32 R30, RZ, RZ, 0x1 ;  /* 0x00000001ff1e7424 */ /* 0x000fe200078e00ff */
[----:B------:R-:W-:Y:S01]  /*48a0*/  CS2R R28, SRZ ;  /* 0x00000000001c7805 */ /* 0x000fe2000001ff00 */
[----:B------:R-:W4:Y:S01]  /*48b0*/  LDCU.64 UR4, c[0x0][0x890] ;  /* 0x00011200ff0477ac */ /* 0x000f220008000a00 */
[----:B------:R-:W-:Y:S01]  /*48c0*/  IMAD.MOV.U32 R25, RZ, RZ, 0x1000 ;  /* 0x00001000ff197424 */ /* 0x000fe200078e00ff */
[----:B------:R-:W-:-:S03]  /*48d0*/  UMOV UR8, 0x400 ;  /* 0x0000040000087882 */ /* 0x000fc60000000000 */
[----:B------:R-:W3:Y:S01]  /*48e0*/  LDC R19, c[0x0][0x370] ;  /* 0x0000dc00ff137b82 */ /* 0x000ee20000000800 */
[----:B------:R-:W-:-:S07]  /*48f0*/  UPLOP3.LUT UP1, UPT, UPT, UPT, UPT, 0x40, 0x4 ;  /* 0x000000000004789c */ /* 0x000fce0003f2e870 */
[----:B------:R-:W3:Y:S01]  /*4900*/  LDC R2, c[0x0][0xb0c] ;  /* 0x0002c300ff027b82 */ /* 0x000ee20000000800 */
[----:B-1----:R-:W-:Y:S02]  /*4910*/  UISETP.NE.U32.AND UP2, UPT, UR6, URZ, UPT ;  /* 0x000000ff0600728c */ /* 0x002fe4000bf45070 */
[----:B------:R-:W-:Y:S02]  /*4920*/  ULEA UR6, UR37, UR8, 0x18 ;  /* 0x0000000825067291 */ /* 0x000fe4000f8ec0ff */
[----:B------:R-:W-:Y:S02]  /*4930*/  UISETP.NE.AND.EX UP2, UPT, UR7, URZ, UPT, UP2 ;  /* 0x000000ff0700728c */ /* 0x000fe4000bf45320 */
[----:B------:R-:W-:Y:S01]  /*4940*/  UIADD3 UR7, UPT, UPT, UR6, 0x1b0, URZ ;  /* 0x000001b006077890 */ /* 0x000fe2000fffe0ff */
[----:B------:R-:W1:Y:S01]  /*4950*/  LDC R18, c[0x0][0xb20] ;  /* 0x0002c800ff127b82 */ /* 0x000e620000000800 */
[----:B----4-:R-:W-:Y:S01]  /*4960*/  UISETP.NE.U32.AND UP3, UPT, UR4, URZ, UPT ;  /* 0x000000ff0400728c */ /* 0x010fe2000bf65070 */
[----:B--2---:R-:W-:Y:S01]  /*4970*/  ISETP.NE.AND P1, PT, R0, 0x1, PT ;  /* 0x000000010000780c */ /* 0x004fe20003f25270 */
[----:B------:R-:W-:-:S02]  /*4980*/  UPRMT UR37, UR37, 0x654, UR7 ;  /* 0x0000065425257896 */ /* 0x000fc40008000007 */
[----:B------:R-:W-:-:S03]  /*4990*/  UISETP.NE.AND.EX UP3, UPT, UR5, URZ, UPT, UP3 ;  /* 0x000000ff0500728c */ /* 0x000fc6000bf65330 */
[----:B------:R-:W2:Y:S08]  /*49a0*/  LDC.64 R32, c[0x0][0x348] ;  /* 0x0000d200ff207b82 */ /* 0x000eb00000000a00 */
[----:B------:R-:W4:Y:S08]  /*49b0*/  LDC.64 R16, c[0x0][0xb10] ;  /* 0x0002c400ff107b82 */ /* 0x000f300000000a00 */
[----:B------:R-:W1:Y:S08]  /*49c0*/  LDC.64 R6, c[0x0][0xb18] ;  /* 0x0002c600ff067b82 */ /* 0x000e700000000a00 */
[----:B------:R-:W1:Y:S08]  /*49d0*/  LDC.64 R4, c[0x0][0xb28] ;  /* 0x0002ca00ff047b82 */ /* 0x000e700000000a00 */
[----:B---3--:R-:W1:Y:S02]  /*49e0*/  LDC R24, c[0x0][0x374] ;  /* 0x0000dd00ff187b82 */ /* 0x008e640000000800 */
.L_x_99:
[C---:B------:R-:W-:Y:S02]  /*49f0*/  LEA R0, R29.reuse, UR6, 0x3 ;  /* 0x000000061d007c11 */ /* 0x040fe4000f8e18ff */
[----:B------:R-:W-:Y:S02]  /*4a00*/  SHF.L.U32 R3, R28, 0x1f, RZ ;  /* 0x0000001f1c037819 */ /* 0x000fe400000006ff */
[----:B------:R-:W-:Y:S02]  /*4a10*/  LEA R20, R29, UR6, 0x4 ;  /* 0x000000061d147c11 */ /* 0x000fe4000f8e20ff */
[----:B---3--:R-:W3:Y:S02]  /*4a20*/  SYNCS.PHASECHK.TRANS64.TRYWAIT P0, [R0+URZ+0x1d0], R3 ;  /* 0x0001d003000075a7 */ /* 0x008ee400080011ff */
[----:B---3--:R-:W-:Y:S05]  /*4a30*/  @!P0 BRA `(.L_x_92) ;  /* 0x0000003400508947 */ /* 0x008fea0003800000 */
.L_x_192:
[----:B------:R-:W-:Y:S01]  /*4a40*/  ISETP.GE.AND P0, PT, R40, 0x1, PT ;  /* 0x000000012800780c */ /* 0x000fe20003f06270 */
[----:B------:R-:W1:Y:S01]  /*4a50*/  LDS.128 R20, [R20+0x260] ;  /* 0x0002600014147984 */ /* 0x000e620000000c00 */
[----:B------:R-:W-:Y:S01]  /*4a60*/  ISETP.NE.U32.AND P4, PT, RZ, UR4, PT ;  /* 0x00000004ff007c0c */ /* 0x000fe2000bf85070 */
[----:B---3--:R-:W-:Y:S01]  /*4a70*/  VIADD R0, R0, 0x1e0 ;  /* 0x000001e000007836 */ /* 0x008fe20000000000 */
[----:B------:R-:W-:Y:S02]  /*4a80*/  SHF.L.U32 R26, R30, 0x1f, RZ ;  /* 0x0000001f1e1a7819 */ /* 0x000fe400000006ff */
[----:B------:R-:W-:Y:S02]  /*4a90*/  ISETP.NE.AND.EX P4, PT, RZ, UR5, PT, P4 ;  /* 0x00000005ff007c0c */ /* 0x000fe4000bf85340 */
[----:B------:R-:W-:Y:S01]  /*4aa0*/  PRMT R0, RZ, 0x654, R0 ;  /* 0x00000654ff007816 */ /* 0x000fe20000000000 */
[----:B------:R-:W-:Y:S01]  /*4ab0*/  @!PT LDS RZ, [RZ] ;  /* 0x00000000fffff984 */ /* 0x000fe20000000800 */
[----:B------:R-:W-:Y:S01]  /*4ac0*/  @!PT LDS RZ, [RZ] ;  /* 0x00000000fffff984 */ /* 0x000fe20000000800 */
[----:B------:R-:W-:Y:S01]  /*4ad0*/  @!PT LDS RZ, [RZ] ;  /* 0x00000000fffff984 */ /* 0x000fe20000000800 */
[----:B------:R-:W-:Y:S01]  /*4ae0*/  @!PT LDS RZ, [RZ] ;  /* 0x00000000fffff984 */ /* 0x000fe20000000800 */
[----:B------:R3:W-:Y:S06]  /*4af0*/  MEMBAR.ALL.CTA ;  /* 0x0000000000007992 */ /* 0x0007ec0000008000 */
[----:B---3--:R-:W3:Y:S02]  /*4b00*/  FENCE.VIEW.ASYNC.S ;  /* 0x00000000000073c6 */ /* 0x008ee40000000000 */
[----:B---3--:R3:W-:Y:S01]  /*4b10*/  SYNCS.ARRIVE.TRANS64.RED.A1T0 RZ, [R0+URZ], RZ ;  /* 0x000000ff00ff79a7 */ /* 0x0087e200081004ff */
[----:B-1----:R-:W-:Y:S11]  /*4b20*/  LOP3.LUT P3, RZ, R22, 0x1, RZ, 0xc0, !PT ;  /* 0x0000000116ff7812 */ /* 0x002ff6000786c0ff */
[----:B------:R-:W-:Y:S02]  /*4b30*/  @!UPT UIADD3 URZ, UPT, UPT, URZ, URZ, URZ ;  /* 0x000000fffffff290 */ /* 0x000fe4000fffe0ff */
[----:B------:R-:W-:Y:S02]  /*4b40*/  @P3 MOV R13, R20 ;  /* 0x00000014000d3202 */ /* 0x000fe40000000f00 */
[----:B------:R-:W-:Y:S01]  /*4b50*/  @P3 LOP3.LUT R8, R21, 0xffff, RZ, 0xc0, !PT ;  /* 0x0000ffff15083812 */ /* 0x000fe200078ec0ff */
[----:B---3--:R-:W-:Y:S06]  /*4b60*/  @!P0 BRA `(.L_x_93) ;  /* 0x0000000000a48947 */ /* 0x008fec0003800000 */
[----:B------:R-:W-:Y:S01]  /*4b70*/  IMAD.HI.U32 R31, R24, R7, RZ ;  /* 0x00000007181f7227 */ /* 0x000fe200078e00ff */
[----:B------:R-:W-:Y:S02]  /*4b80*/  ISETP.NE.AND P0, PT, R6, 0x1, PT ;  /* 0x000000010600780c */ /* 0x000fe40003f05270 */
[----:B------:R-:W-:Y:S01]  /*4b90*/  ISETP.NE.AND P2, PT, R40, 0x1, PT ;  /* 0x000000012800780c */ /* 0x000fe20003f45270 */
[----:B----4-:R-:W-:Y:S01]  /*4ba0*/  IMAD.HI.U32 R34, R19, R16, RZ ;  /* 0x0000001013227227 */ /* 0x010fe200078e00ff */
[----:B------:R-:W-:Y:S02]  /*4bb0*/  SHF.R.U32.HI R31, RZ, R18, R31 ;  /* 0x00000012ff1f7219 */ /* 0x000fe4000001161f */
[----:B------:R-:W-:Y:S01]  /*4bc0*/  ISETP.NE.AND P5, PT, R2, 0x1, PT ;  /* 0x000000010200780c */ /* 0x000fe20003fa5270 */
[----:B------:R-:W-:Y:S01]  /*4bd0*/  IMAD.HI.U32 R36, R13, R16, RZ ;  /* 0x000000100d247227 */ /* 0x000fe200078e00ff */
[----:B------:R-:W-:Y:S02]  /*4be0*/  SHF.R.U32.HI R34, RZ, R17, R34 ;  /* 0x00000011ff227219 */ /* 0x000fe40000011622 */
[----:B------:R-:W-:Y:S01]  /*4bf0*/  SEL R3, R24, R31, !P0 ;  /* 0x0000001f18037207 */ /* 0x000fe20004000000 */
[C---:B------:R-:W-:Y:S01]  /*4c00*/  IMAD.HI.U32 R31, R8.reuse, R7, RZ ;  /* 0x00000007081f7227 */ /* 0x040fe200078e00ff */
[----:B------:R-:W-:Y:S02]  /*4c10*/  SEL R11, R19, R34, !P5 ;  /* 0x00000022130b7207 */ /* 0x000fe40006800000 */
[----:B------:R-:W-:Y:S01]  /*4c20*/  SHF.R.U32.HI R36, RZ, R17, R36 ;  /* 0x00000011ff247219 */ /* 0x000fe20000011624 */
[----:B------:R-:W-:Y:S01]  /*4c30*/  IMAD.HI.U32 R38, R3, R4, RZ ;  /* 0x0000000403267227 */ /* 0x000fe200078e00ff */
[----:B------:R-:W-:Y:S03]  /*4c40*/  SHF.R.U32.HI R31, RZ, R18, R31 ;  /* 0x00000012ff1f7219 */ /* 0x000fe6000001161f */
[----:B------:R-:W-:Y:S01]  /*4c50*/  IMAD.HI.U32 R34, R11, R4, RZ ;  /* 0x000000040b227227 */ /* 0x000fe200078e00ff */
[----:B------:R-:W-:Y:S02]  /*4c60*/  @P2 SHF.R.U32.HI R3, RZ, R5, R38 ;  /* 0x00000005ff032219 */ /* 0x000fe40000011626 */
[----:B------:R-:W-:Y:S02]  /*4c70*/  SEL R9, R8, R31, !P0 ;  /* 0x0000001f08097207 */ /* 0x000fe40004000000 */
[----:B------:R-:W-:Y:S01]  /*4c80*/  @P2 SHF.R.U32.HI R11, RZ, R5, R34 ;  /* 0x00000005ff0b2219 */ /* 0x000fe20000011622 */
[C---:B------:R-:W-:Y:S01]  /*4c90*/  IMAD R10, R40.reuse, R3, RZ ;  /* 0x00000003280a7224 */ /* 0x040fe200078e02ff */
[----:B------:R-:W-:Y:S01]  /*4ca0*/  SEL R3, R13, R36, !P5 ;  /* 0x000000240d037207 */ /* 0x000fe20006800000 */
[C---:B------:R-:W-:Y:S03]  /*4cb0*/  IMAD.HI.U32 R14, R9.reuse, R4, RZ ;  /* 0x00000004090e7227 */ /* 0x040fe600078e00ff */
[----:B------:R-:W-:Y:S01]  /*4cc0*/  ISETP.GE.AND P0, PT, R9, R10, PT ;  /* 0x0000000a0900720c */ /* 0x000fe20003f06270 */
[C---:B------:R-:W-:Y:S01]  /*4cd0*/  IMAD R12, R40.reuse, R11, RZ ;  /* 0x0000000b280c7224 */ /* 0x040fe200078e02ff */
[-C--:B------:R-:W-:Y:S04]  /*4ce0*/  SHF.R.U32.HI R14, RZ, R5.reuse, R14 ;  /* 0x00000005ff0e7219 */ /* 0x080fe8000001160e */
[----:B------:R-:W-:Y:S02]  /*4cf0*/  ISETP.GE.OR P0, PT, R3, R12, P0 ;  /* 0x0000000c0300720c */ /* 0x000fe40000706670 */
[----:B------:R-:W-:Y:S05]  /*4d00*/  SEL R15, R9, R14, !P2 ;  /* 0x0000000e090f7207 */ /* 0x000fea0005000000 */
[----:B------:R-:W-:Y:S04]  /*4d10*/  IMAD.MOV R14, RZ, RZ, -R15 ;  /* 0x000000ffff0e7224 */ /* 0x000fe800078e0a0f */
[----:B------:R-:W-:Y:S02]  /*4d20*/  IMAD R14, R40, R14, R9 ;  /* 0x0000000e280e7224 */ /* 0x000fe400078e0209 */
[C---:B------:R-:W-:Y:S05]  /*4d30*/  @!P0 IMAD.HI.U32 R10, R3.reuse, R4, RZ ;  /* 0x00000004030a8227 */ /* 0x040fea00078e00ff */
[----:B------:R-:W-:Y:S04]  /*4d40*/  @!P0 SHF.R.U32.HI R10, RZ, R5, R10 ;  /* 0x00000005ff0a8219 */ /* 0x000fe8000001160a */
[----:B------:R-:W-:Y:S01]  /*4d50*/  @!P0 SEL R0, R3, R10, !P2 ;  /* 0x0000000a03008207 */ /* 0x000fe20005000000 */
[----:B------:R-:W-:Y:S03]  /*4d60*/  IMAD.MOV R10, RZ, RZ, -R3 ;  /* 0x000000ffff0a7224 */ /* 0x000fe600078e0a03 */
[----:B------:R-:W-:Y:S01]  /*4d70*/  @!P0 IADD3 R15, PT, PT, R15, -R0, RZ ;  /* 0x800000000f0f8210 */ /* 0x000fe20007ffe0ff */
[----:B------:R-:W-:Y:S01]  /*4d80*/  @!P0 IMAD R0, R11, R14, R0 ;  /* 0x0000000e0b008224 */ /* 0x000fe200078e0200 */
[----:B------:R-:W-:Y:S01]  /*4d90*/  IADD3 R11, PT, PT, -R9, RZ, RZ ;  /* 0x000000ff090b7210 */ /* 0x000fe20007ffe1ff */
[----:B------:R-:W-:Y:S02]  /*4da0*/  IMAD R13, R2, R10, R13 ;  /* 0x0000000a020d7224 */ /* 0x000fe400078e020d */
[----:B------:R-:W-:Y:S02]  /*4db0*/  @!P0 IMAD R9, R15, R40, R3 ;  /* 0x000000280f098224 */ /* 0x000fe400078e0203 */
[----:B------:R-:W-:Y:S02]  /*4dc0*/  @!P0 IMAD.MOV.U32 R3, RZ, RZ, R0 ;  /* 0x000000ffff038224 */ /* 0x000fe400078e0000 */
[----:B------:R-:W-:Y:S02]  /*4dd0*/  IMAD R8, R6, R11, R8 ;  /* 0x0000000b06087224 */ /* 0x000fe400078e0208 */
[----:B------:R-:W-:Y:S02]  /*4de0*/  IMAD R13, R3, R2, R13 ;  /* 0x00000002030d7224 */ /* 0x000fe400078e020d */
[----:B------:R-:W-:Y:S02]  /*4df0*/  IMAD R8, R9, R6, R8 ;  /* 0x0000000609087224 */ /* 0x000fe400078e0208 */
.L_x_93:
[----:B------:R-:W-:Y:S05]  /*4e00*/  BRA.U UP1, `(.L_x_94) ;  /* 0x0000000101107547 */ /* 0x000fea000b800000 */
[----:B------:R-:W-:Y:S04]  /*4e10*/  MOV R0, UR13 ;  /* 0x0000000d00007c02 */ /* 0x000fe80008000f00 */
[----:B------:R-:W-:Y:S04]  /*4e20*/  SHF.L.U32 R3, R0, 0x1f, RZ ;  /* 0x0000001f00037819 */ /* 0x000fe800000006ff */
[----:B------:R-:W1:Y:S02]  /*4e30*/  SYNCS.PHASECHK.TRANS64.TRYWAIT P0, [UR6+0x1c8], R3 ;  /* 0x0001c803ff0075a7 */ /* 0x000e640008001106 */
[----:B-1----:R-:W-:Y:S05]  /*4e40*/  @!P0 BRA `(.L_x_95) ;  /* 0x0000003000608947 */ /* 0x002fea0003800000 */
.L_x_94:
[----:B------:R-:W-:Y:S05]  /*4e50*/  BRA.U !UP3, `(.L_x_96) ;  /* 0x000000010b347547 */ /* 0x000fea000b800000 */
[----:B------:R-:W-:Y:S01]  /*4e60*/  UPLOP3.LUT UP0, UPT, UPT, UPT, UP2, 0x80, 0x8 ;  /* 0x000000000008789c */ /* 0x000fe20003f0f020 */
[----:B-1----:R-:W-:Y:S02]  /*4e70*/  HFMA2 R0, -RZ, RZ, 0, 5.9604644775390625e-08 ;  /* 0x00000001ff007431 */ /* 0x002fe400000001ff */
[----:B------:R-:W-:Y:S03]  /*4e80*/  IMAD.MOV.U32 R96, RZ, RZ, 0x1 ;  /* 0x00000001ff607424 */ /* 0x000fe600078e00ff */
[----:B------:R-:W-:Y:S05]  /*4e90*/  PLOP3.LUT P0, PT, PT, PT, UP0, 0x80, 0x8 ;  /* 0x000000000008781c */ /* 0x000fea0003f0f008 */
[----:B------:R-:W1:Y:S01]  /*4ea0*/  @UP0 LDCU.64 UR8, c[0x0][0x888] ;  /* 0x00011100ff0807ac */ /* 0x000e620008000a00 */
[----:B------:R-:W-:Y:S07]  /*4eb0*/  @UP0 UIMAD UR7, UR36, UR4, URZ ;  /* 0x00000004240702a4 */ /* 0x000fee000f8e02ff */
[----:B------:R-:W-:Y:S01]  /*4ec0*/  @!P0 PRMT R96, R0, 0x7610, R96 ;  /* 0x0000761000608816 */ /* 0x000fe20000000060 */
[----:B-1----:R-:W-:Y:S03]  /*4ed0*/  @UP0 UIMAD.WIDE UR8, UR7, 0x4, UR8 ;  /* 0x00000004070808a5 */ /* 0x002fe6000f8e0208 */
[----:B------:R-:W1:Y:S03]  /*4ee0*/  @!UP0 LDCU UR7, c[0x0][0x880] ;  /* 0x00011000ff0787ac */ /* 0x000e660008000800 */
[----:B------:R-:W-:Y:S01]  /*4ef0*/  IMAD.U32 R10, RZ, RZ, UR8 ;  /* 0x00000008ff0a7e24 */ /* 0x000fe2000f8e00ff */
[----:B------:R-:W-:Y:S05]  /*4f00*/  MOV R11, UR9 ;  /* 0x00000009000b7c02 */ /* 0x000fea0008000f00 */
[----:B-----5:R3:W5:Y:S02]  /*4f10*/  @P0 LDG.E R49, desc[UR40][R10.64] ;  /* 0x000000280a310981 */ /* 0x020764000c1e1900 */
[----:B-1-3--:R-:W-:Y:S07]  /*4f20*/  @!P0 IMAD.U32 R49, RZ, RZ, UR7 ;  /* 0x00000007ff318e24 */ /* 0x00afee000f8e00ff */
.L_x_96:
[----:B-----5:R-:W-:Y:S01]  /*4f30*/  @!P4 FSETP.EQ.AND P5, PT, R49, RZ, PT ;  /* 0x000000ff3100c20b */ /* 0x020fe20003fa2000 */
[----:B------:R-:W-:Y:S01]  /*4f40*/  @!UPT UIADD3 URZ, UPT, UPT, URZ, URZ, URZ ;  /* 0x000000fffffff290 */ /* 0x000fe2000fffe0ff */
[----:B------:R-:W-:Y:S11]  /*4f50*/  @!P4 BRA `(.L_x_97) ;  /* 0x000000000014c947 */ /* 0x000ff60003800000 */
[----:B------:R-:W-:Y:S02]  /*4f60*/  LOP3.LUT P0, RZ, R96, 0xff, RZ, 0xc0, !PT ;  /* 0x000000ff60ff7812 */ /* 0x000fe4000780c0ff */
[----:B------:R-:W-:Y:S04]  /*4f70*/  PLOP3.LUT P5, PT, PT, PT, UP0, 0x80, 0x8 ;  /* 0x000000000008781c */ /* 0x000fe80003faf008 */
[----:B------:R-:W-:Y:S07]  /*4f80*/  PLOP3.LUT P5, PT, P5, PT, PT, 0x8, 0x80 ;  /* 0x000000000080781c */ /* 0x000fee0002fae170 */
[----:B------:R-:W-:Y:S11]  /*4f90*/  @P0 FSETP.EQ.AND P5, PT, R49, RZ, PT ;  /* 0x000000ff3100020b */ /* 0x000ff60003fa2000 */
[----:B------:R-:W-:Y:S02]  /*4fa0*/  @!UPT UIADD3 URZ, UPT, UPT, URZ, URZ, URZ ;  /* 0x000000fffffff290 */ /* 0x000fe4000fffe0ff */
.L_x_97:
[----:B------:R-:W3:Y:S01]  /*4fb0*/  SYNCS.PHASECHK.TRANS64.TRYWAIT P4, [UR6+0x1b8], R26 ;  /* 0x0001b81aff0075a7 */ /* 0x000ee20008081106 */
[----:B------:R-:W-:Y:S01]  /*4fc0*/  @P3 SHF.R.U32.HI R27, RZ, 0x10, R21 ;  /* 0x00000010ff1b3819 */ /* 0x000fe20000011615 */
[----:B------:R-:W-:Y:S01]  /*4fd0*/  VIADD R29, R29, 0x1 ;  /* 0x000000011d1d7836 */ /* 0x000fe20000000000 */
[----:B------:R-:W5:Y:S08]  /*4fe0*/  LDC.64 R14, c[0x0][0xb10] ;  /* 0x0002c400ff0e7b82 */ /* 0x000f700000000a00 */
[----:B------:R-:W2:Y:S08]  /*4ff0*/  LDC.64 R10, c[0x0][0xb18] ;  /* 0x0002c600ff0a7b82 */ /* 0x000eb00000000a00 */
[----:B-1----:R-:W1:Y:S08]  /*5000*/  @!P1 LDC R0, c[0x0][0xb20] ;  /* 0x0002c800ff009b82 */ /* 0x002e700000000800 */
[----:B------:R-:W4:Y:S01]  /*5010*/  @!P1 LDC R3, c[0x0][0xb0c] ;  /* 0x0002c300ff039b82 */ /* 0x000f220000000800 */
[----:B-----5:R-:W-:Y:S05]  /*5020*/  @!P1 IMAD.HI.U32 R14, R13, R14, RZ ;  /* 0x0000000e0d0e9227 */ /* 0x020fea00078e00ff */
[----:B------:R-:W-:Y:S01]  /*5030*/  @!P1 SHF.R.U32.HI R14, RZ, R15, R14 ;  /* 0x0000000fff0e9219 */ /* 0x000fe2000001160e */
[----:B--2---:R-:W-:Y:S01]  /*5040*/  @!P1 IMAD.HI.U32 R11, R8, R11, RZ ;  /* 0x0000000b080b9227 */ /* 0x004fe200078e00ff */
[----:B------:R-:W-:Y:S04]  /*5050*/  @!P1 ISETP.NE.AND P0, PT, R10, 0x1, PT ;  /* 0x000000010a00980c */ /* 0x000fe80003f05270 */
[----:B-1----:R-:W-:Y:S02]  /*5060*/  @!P1 SHF.R.U32.HI R9, RZ, R0, R11 ;  /* 0x00000000ff099219 */ /* 0x002fe4000001160b */
[----:B----4-:R-:W-:Y:S02]  /*5070*/  @!P1 ISETP.NE.AND P2, PT, R3, 0x1, PT ;  /* 0x000000010300980c */ /* 0x010fe40003f45270 */
[----:B------:R-:W-:Y:S02]  /*5080*/  @!P1 SEL R9, R8, R9, !P0 ;  /* 0x0000000908099207 */ /* 0x000fe40004000000 */
[----:B------:R-:W-:Y:S02]  /*5090*/  ELECT P0, URZ, PT ;  /* 0x0000000000ff782f */ /* 0x000fe40003800000 */
[----:B------:R-:W-:Y:S05]  /*50a0*/  @!P1 SEL R14, R13, R14, !P2 ;  /* 0x0000000e0d0e9207 */ /* 0x000fea0005000000 */
[----:B------:R-:W-:Y:S02]  /*50b0*/  @!P1 IMAD.IADD R0, R9, 0x1, -R14 ;  /* 0x0000000109009824 */ /* 0x000fe400078e0a0e */
[----:B------:R-:W-:Y:S02]  /*50c0*/  @!P1 IMAD.IADD R9, R14, 0x1, -R9 ;  /* 0x000000010e099824 */ /* 0x000fe400078e0a09 */
[----:B------:R-:W-:Y:S02]  /*50d0*/  @!P1 IMAD R13, R0, R3, R13 ;  /* 0x00000003000d9224 */ /* 0x000fe400078e020d */
[----:B------:R-:W-:Y:S01]  /*50e0*/  @!P1 IMAD R8, R9, R10, R8 ;  /* 0x0000000a09089224 */ /* 0x000fe200078e0208 */
[----:B---3--:R-:W-:Y:S06]  /*50f0*/  @!P4 BRA `(.L_x_98) ;  /* 0x0000002c00ccc947 */ /* 0x008fec0003800000 */
.L_x_195:
[----:B------:R-:W-:Y:S01]  /*5100*/  PLOP3.LUT P5, PT, P5, P0, PT, 0xf2, 0x2f ;  /* 0x00000000002f781c */ /* 0x000fe20002fa1e72 */
[----:B------:R-:W-:Y:S01]  /*5110*/  UMOV UR14, 0x0 ;  /* 0x00000000000e7882 */ /* 0x000fe20000000000 */
[----:B------:R-:W-:Y:S01]  /*5120*/  LOP3.LUT R30, R30, 0x1, RZ, 0x3c, !PT ;  /* 0x000000011e1e7812 */ /* 0x000fe200078e3cff */
[----:B------:R-:W-:Y:S01]  /*5130*/  UMOV UR15, 0x10000000 ;  /* 0x10000000000f7882 */ /* 0x000fe20000000000 */
[----:B------:R-:W-:Y:S01]  /*5140*/  UMOV UR12, UR36 ;  /* 0x00000024000c7c82 */ /* 0x000fe20008000000 */
[----:B------:R-:W-:Y:S08]  /*5150*/  @P3 R2UR UR36, R27 ;  /* 0x000000001b2432ca */ /* 0x000ff000000e0000 */
[----:B-1----:R-:W-:Y:S01]  /*5160*/  @!P5 IADD3 R3, P0, PT, R32, 0x580, RZ ;  /* 0x000005802003d810 */ /* 0x002fe20007f1e0ff */
[----:B------:R-:W-:Y:S01]  /*5170*/  @!P5 IMAD.SHL.U32 R91, R91, 0x40, RZ ;  /* 0x000000405b5bd824 */ /* 0x000fe200078e00ff */
[----:B------:R-:W-:Y:S01]  /*5180*/  VOTEU.ALL UP1, P5 ;  /* 0x0000000000ff7886 */ /* 0x000fe20002820000 */
[----:B------:R-:W-:Y:S01]  /*5190*/  @!P5 IMAD.SHL.U32 R97, R97, 0x40, RZ ;  /* 0x000000406161d824 */ /* 0x000fe200078e00ff */
[----:B------:R-:W-:Y:S01]  /*51a0*/  @!P5 R2UR UR8, R3 ;  /* 0x000000000308d2ca */ /* 0x000fe200000e0000 */
[----:B------:R-:W-:Y:S01]  /*51b0*/  @!P5 IMAD.X R0, RZ, RZ, R33, P0 ;  /* 0x000000ffff00d224 */ /* 0x000fe200000e0621 */
[----:B------:R-:W-:Y:S01]  /*51c0*/  @!P5 R2UR UR10, R91 ;  /* 0x000000005b0ad2ca */ /* 0x000fe200000e0000 */
[----:B------:R-:W-:Y:S01]  /*51d0*/  @!UP1 UIADD3 UR9, UPT, UPT, UR6, 0x1b0, URZ ;  /* 0x000001b006099890 */ /* 0x000fe2000fffe0ff */
[----:B------:R-:W-:Y:S01]  /*51e0*/  @!P5 R2UR UR11, R97 ;  /* 0x00000000610bd2ca */ /* 0x000fe200000e0000 */
[----:B------:R-:W-:Y:S01]  /*51f0*/  IMAD.IADD R91, R8, 0x1, R79 ;  /* 0x00000001085b7824 */ /* 0x000fe200078e024f */
[----:B------:R-:W-:Y:S01]  /*5200*/  @!P5 R2UR UR7, R0 ;  /* 0x000000000007d2ca */ /* 0x000fe200000e0000 */
[----:B------:R-:W-:Y:S01]  /*5210*/  IMAD.IADD R97, R13, 0x1, R90 ;  /* 0x000000010d617824 */ /* 0x000fe200078e025a */
[C---:B------:R-:W-:Y:S04]  /*5220*/  ISETP.NE.AND P0, PT, R29.reuse, 0x2, PT ;  /* 0x000000021d00780c */ /* 0x040fe80003f05270 */
[----:B------:R-:W-:Y:S01]  /*5230*/  SEL R3, RZ, 0x1, P0 ;  /* 0x00000001ff037807 */ /* 0x000fe20000000000 */
[----:B------:R-:W-:Y:S01]  /*5240*/  IMAD.U32 R10, RZ, RZ, UR8 ;  /* 0x00000008ff0a7e24 */ /* 0x000fe2000f8e00ff */
[----:B------:R-:W-:Y:S01]  /*5250*/  @!UP1 UIADD3 UR8, UPT, UPT, UR6, 0x400, URZ ;  /* 0x0000040006089890 */ /* 0x000fe2000fffe0ff */
[----:B------:R-:W-:Y:S01]  /*5260*/  SEL R29, R29, RZ, P0 ;  /* 0x000000ff1d1d7207 */ /* 0x000fe20000000000 */
[----:B------:R-:W-:Y:S01]  /*5270*/  VOTEU.ALL UP1, P5 ;  /* 0x0000000000ff7886 */ /* 0x000fe20002820000 */
[----:B------:R-:W-:Y:S02]  /*5280*/  LOP3.LUT R28, R28, R3, RZ, 0x3c, !PT ;  /* 0x000000031c1c7212 */ /* 0x000fe400078e3cff */
[----:B------:R-:W-:Y:S01]  /*5290*/  IMAD.U32 R11, RZ, RZ, UR7 ;  /* 0x00000007ff0b7e24 */ /* 0x000fe2000f8e00ff */
[----:B------:R-:W-:Y:S04]  /*52a0*/  @!P5 R2UR UR16, R10 ;  /* 0x000000000a10d2ca */ /* 0x000fe800000e0000 */
[----:B------:R-:W-:Y:S11]  /*52b0*/  @!P5 R2UR UR17, R11 ;  /* 0x000000000b11d2ca */ /* 0x000ff600000e0000 */
[----:B------:R-:W-:Y:S02]  /*52c0*/  @!UPT UIADD3 URZ, UPT, UPT, URZ, URZ, URZ ;  /* 0x000000fffffff290 */ /* 0x000fe4000fffe0ff */
[----:B------:R3:W-:Y:S01]  /*52d0*/  @!UP1 UTMALDG.3D [UR8], [UR16], desc[UR14] ;  /* 0x00000e08100095b4 */ /* 0x0007e20008011000 */
[----:B------:R3:W-:Y:S01]  /*52e0*/  @!P5 SYNCS.ARRIVE.TRANS64.RED.A0TR RZ, [UR6+0x1b0], R25 ;  /* 0x0001b019ffffd9a7 */ /* 0x0007e20008300406 */
[----:B------:R-:W-:Y:S01]  /*52f0*/  UPLOP3.LUT UP1, UPT, UPT, UPT, UPT, 0x80, 0x8 ;  /* 0x000000000008789c */ /* 0x000fe20003f2f070 */
[----:B------:R-:W-:Y:S01]  /*5300*/  SYNCS.ARRIVE.TRANS64.RED.A1T0 RZ, [UR37], RZ ;  /* 0x000000ffffff79a7 */ /* 0x000fe20008100425 */
[----:B------:R-:W-:Y:S09]  /*5310*/  @P3 BRA `(.L_x_99) ;  /* 0xfffffff400b43947 */ /* 0x000ff2000383ffff */
[----:B------:R-:W-:Y:S07]  /*5320*/  MOV R0, UR6 ;  /* 0x0000000600007c02 */ /* 0x000fee0008000f00 */
.L_x_100:
[----:B-1----:R-:W-:-:S04]  /*5330*/  SHF.L.U32 R3, R30, 0x1f, RZ ;  /* 0x0000001f1e037819 */ /* 0x002fc800000006ff */
[----:B------:R1:W2:Y:S03]  /*5340*/  SYNCS.PHASECHK.TRANS64.TRYWAIT P0, [R0+URZ+0x1b8], R3 ;  /* 0x0001b803000075a7 */ /* 0x0002a600080011ff */
[----:B--2---:R-:W-:Y:S05]  /*5350*/  @!P0 NANOSLEEP.SYNCS 0x989680 ;  /* 0x009896800000895d */ /* 0x004fea0003900000 */
[----:B------:R-:W2:Y:S02]  /*5360*/  @!P0 SYNCS.PHASECHK.TRANS64 P0, [R0+URZ+0x1b8], R3 ;  /* 0x0001b803000085a7 */ /* 0x000ea400080010ff */
[----:B--23--:R-:W-:Y:S05]  /*5370*/  @P0 EXIT ;  /* 0x000000000000094d */ /* 0x00cfea0003800000 */
[----:B------:R-:W-:Y:S05]  /*5380*/  BRA `(.L_x_100) ;  /* 0xfffffffc00e87947 */ /* 0x000fea000383ffff */
.L_x_91:
[----:B------:R-:W-:-:S06]  /*5390*/  UISETP.GE.AND UP1, UPT, UR8, 0x4, UPT ;  /* 0x000000040800788c */ /* 0x000fcc000bf26270 */
[----:B------:R-:W-:-:S13]  /*53a0*/  PLOP3.LUT P0, PT, PT, PT, UP1, 0x80, 0x8 ;  /* 0x000000000008781c */ /* 0x000fda0003f0f018 */
[----:B------:R-:W-:Y:S05]  /*53b0*/  @!P0 EXIT ;  /* 0x000000000000894d */ /* 0x000fea0003800000 */
[----:B------:R-:W-:Y:S01]  /*53c0*/  BAR.SYNC.DEFER_BLOCKING 0x6, 0xa0 ;  /* 0x0182800000007b1d */ /* 0x000fe20000010000 */
[C---:B------:R-:W-:Y:S02]  /*53d0*/  IMAD.SHL.U32 R5, R101.reuse, 0x40, RZ ;  /* 0x0000004065057824 */ /* 0x040fe400078e00ff */
[----:B------:R-:W-:Y:S02]  /*53e0*/  HFMA2 R111, -RZ, RZ, 0, 0 ;  /* 0x00000000ff6f7431 */ /* 0x000fe400000001ff */
[C---:B------:R-:W-:Y:S01]  /*53f0*/  IMAD.SHL.U32 R0, R101.reuse, 0x20, RZ ;  /* 0x0000002065007824 */ /* 0x040fe200078e00ff */
[----:B------:R-:W-:Y:S01]  /*5400*/  CS2R R106, SRZ ;  /* 0x00000000006a7805 */ /* 0x000fe2000001ff00 */
[----:B------:R-:W-:Y:S01]  /*5410*/  IMAD.SHL.U32 R2, R101, 0x2, RZ ;  /* 0x0000000265027824 */ /* 0x000fe200078e00ff */
[----:B------:R-:W-:Y:S01]  /*5420*/  UMOV UR43, 0x400 ;  /* 0x00000400002b7882 */ /* 0x000fe20000000000 */
[----:B------:R-:W1:Y:S01]  /*5430*/  LDC R99, c[0x0][0x370] ;  /* 0x0000dc00ff637b82 */ /* 0x000e620000000800 */
[----:B------:R-:W-:Y:S01]  /*5440*/  ULEA UR43, UR37, UR43, 0x18 ;  /* 0x0000002b252b7291 */ /* 0x000fe2000f8ec0ff */
[----:B------:R-:W-:Y:S01]  /*5450*/  LOP3.LUT R7, R5, 0x180, RZ, 0xc0, !PT ;  /* 0x0000018005077812 */ /* 0x000fe200078ec0ff */
[C---:B------:R-:W-:Y:S01]  /*5460*/  IMAD.SHL.U32 R103, R101.reuse, 0x8, RZ ;  /* 0x0000000865677824 */ /* 0x040fe200078e00ff */
[----:B------:R-:W-:Y:S01]  /*5470*/  LOP3.LUT R0, R0, 0xc00, RZ, 0xc0, !PT ;  /* 0x00000c0000007812 */ /* 0x000fe200078ec0ff */
[----:B------:R-:W-:Y:S01]  /*5480*/  IMAD.U32 R46, R101, 0x10000, RZ ;  /* 0x00010000652e7824 */ /* 0x000fe200078e00ff */
[----:B------:R-:W-:Y:S01]  /*5490*/  LOP3.LUT R2, R7, 0x20, R2, 0xf8, !PT ;  /* 0x0000002007027812 */ /* 0x000fe200078ef802 */
[----:B------:R-:W-:Y:S01]  /*54a0*/  UIADD3 UR4, UPT, UPT, UR43, 0x1400, URZ ;  /* 0x000014002b047890 */ /* 0x000fe2000fffe0ff */
[----:B------:R-:W2:Y:S01]  /*54b0*/  LDC R42, c[0x0][0xb0c] ;  /* 0x0002c300ff2a7b82 */ /* 0x000ea20000000800 */
[----:B------:R-:W-:Y:S01]  /*54c0*/  LOP3.LUT R0, R0, 0x40, R5, 0xf8, !PT ;  /* 0x0000004000007812 */ /* 0x000fe200078ef805 */
[----:B------:R-:W-:Y:S01]  /*54d0*/  IMAD.MOV.U32 R44, RZ, RZ, RZ ;  /* 0x000000ffff2c7224 */ /* 0x000fe200078e00ff */
[----:B------:R-:W-:Y:S01]  /*54e0*/  LOP3.LUT R103, R2, 0x30, R103, 0x78, !PT ;  /* 0x0000003002677812 */ /* 0x000fe200078e7867 */
[----:B------:R-:W-:Y:S01]  /*54f0*/  IMAD.MOV.U32 R108, RZ, RZ, RZ ;  /* 0x000000ffff6c7224 */ /* 0x000fe200078e00ff */
[----:B------:R-:W-:Y:S01]  /*5500*/  LOP3.LUT R0, R0, 0x200, R5, 0xf8, !PT ;  /* 0x0000020000007812 */ /* 0x000fe200078ef805 */
[----:B------:R-:W-:Y:S01]  /*5510*/  IMAD.SHL.U32 R5, R101, 0x10, RZ ;  /* 0x0000001065057824 */ /* 0x000fe200078e00ff */
[----:B------:R-:W-:Y:S01]  /*5520*/  LOP3.LUT R46, R46, 0x600000, RZ, 0xc0, !PT ;  /* 0x006000002e2e7812 */ /* 0x000fe200078ec0ff */
[----:B------:R-:W4:Y:S01]  /*5530*/  LDC R98, c[0x0][0xb20] ;  /* 0x0002c800ff627b82 */ /* 0x000f220000000800 */
[----:B------:R-:W3:Y:S01]  /*5540*/  LDS R3, [UR43+0x280] ;  /* 0x0002802bff037984 */ /* 0x000ee20008000800 */
[----:B------:R-:W-:Y:S01]  /*5550*/  LOP3.LUT R103, R0, R103, RZ, 0xfc, !PT ;  /* 0x0000006700677212 */ /* 0x000fe200078efcff */
[----:B------:R-:W-:Y:S01]  /*5560*/  IMAD.U32 R109, RZ, RZ, UR4 ;  /* 0x00000004ff6d7e24 */ /* 0x000fe2000f8e00ff */
[----:B------:R-:W-:Y:S01]  /*5570*/  LOP3.LUT R5, R5, 0x20, RZ, 0xc0, !PT ;  /* 0x0000002005057812 */ /* 0x000fe200078ec0ff */
[----:B------:R-:W1:Y:S01]  /*5580*/  LDCU.64 UR46, c[0x0][0x348] ;  /* 0x00006900ff2e77ac */ /* 0x000e620008000a00 */
[----:B------:R-:W-:-:S02]  /*5590*/  IADD3 R102, PT, PT, R103, UR43, RZ ;  /* 0x0000002b67667c10 */ /* 0x000fc4000fffe0ff */
[----:B------:R-:W1:Y:S01]  /*55a0*/  LDC R41, c[0x0][0xb30] ;  /* 0x0002cc00ff297b82 */ /* 0x000e620000000800 */
[----:B------:R-:W1:Y:S01]  /*55b0*/  LDCU.64 UR38, c[0x0][0x888] ;  /* 0x00011100ff2677ac */ /* 0x000e620008000a00 */
[----:B------:R-:W-:Y:S01]  /*55c0*/  IADD3 R102, PT, PT, -R5, 0x400, R102 ;  /* 0x0000040005667810 */ /* 0x000fe20007ffe166 */
[----:B------:R-:W-:-:S05]  /*55d0*/  UIADD3 UR42, UPT, UPT, UR43, 0x400, URZ ;  /* 0x000004002b2a7890 */ /* 0x000fca000fffe0ff */
[----:B------:R-:W1:Y:S08]  /*55e0*/  LDC.64 R88, c[0x0][0xb10] ;  /* 0x0002c400ff587b82 */ /* 0x000e700000000a00 */
[----:B------:R-:W1:Y:S08]  /*55f0*/  LDC.64 R38, c[0x0][0xb18] ;  /* 0x0002c600ff267b82 */ /* 0x000e700000000a00 */
[----:B------:R-:W1:Y:S08]  /*5600*/  LDC.64 R84, c[0x0][0x888] ;  /* 0x00022200ff547b82 */ /* 0x000e700000000a00 */
[----:B------:R-:W1:Y:S01]  /*5610*/  LDC.64 R36, c[0x0][0xb28] ;  /* 0x0002ca00ff247b82 */ /* 0x000e620000000a00 */
[----:B---3--:R-:W-:-:S07]  /*5620*/  IMAD.IADD R46, R3, 0x1, R46 ;  /* 0x00000001032e7824 */ /* 0x008fce00078e022e */
[----:B------:R-:W3:Y:S08]  /*5630*/  LDC.64 R86, c[0x0][0x890] ;  /* 0x00022400ff567b82 */ /* 0x000ef00000000a00 */
[----:B------:R-:W1:Y:S08]  /*5640*/  LDC.64 R82, c[0x0][0x8b0] ;  /* 0x00022c00ff527b82 */ /* 0x000e700000000a00 */
[----:B------:R-:W1:Y:S08]  /*5650*/  LDC.64 R80, c[0x0][0x8a8] ;  /* 0x00022a00ff507b82 */ /* 0x000e700000000a00 */
[----:B--2-4-:R-:W1:Y:S02]  /*5660*/  LDC R100, c[0x0][0x374] ;  /* 0x0000dd00ff647b82 */ /* 0x014e640000000800 */
.L_x_118:
[----:B------:R-:W-:Y:S02]  /*5670*/  LEA R0, R111, UR43, 0x3 ;  /* 0x0000002b6f007c11 */ /* 0x000fe4000f8e18ff */
[----:B------:R-:W-:Y:S02]  /*5680*/  SHF.L.U32 R3, R107, 0x1f, RZ ;  /* 0x0000001f6b037819 */ /* 0x000fe400000006ff */
[----:B------:R-:W-:Y:S02]  /*5690*/  LEA R16, R111, UR43, 0x4 ;  /* 0x0000002b6f107c11 */ /* 0x000fe4000f8e20ff */
[----:B--2---:R-:W2:Y:S02]  /*56a0*/  SYNCS.PHASECHK.TRANS64.TRYWAIT P0, [R0+URZ+0x1d0], R3 ;  /* 0x0001d003000075a7 */ /* 0x004ea400080011ff */
[----:B-12---:R-:W-:Y:S05]  /*56b0*/  @!P0 BRA `(.L_x_101) ;  /* 0x0000002800748947 */ /* 0x006fea0003800000 */
.L_x_196:
[----:B------:R-:W4:Y:S01]  /*56c0*/  LDC.64 R12, c[0x0][0xb10] ;  /* 0x0002c400ff0c7b82 */ /* 0x000f220000000a00 */
[----:B------:R-:W3:Y:S01]  /*56d0*/  LDS.128 R16, [R16+0x260] ;  /* 0x0002600010107984 */ /* 0x000ee20000000c00 */
[----:B-1----:R-:W-:Y:S01]  /*56e0*/  ISETP.NE.AND P1, PT, R41, 0x1, PT ;  /* 0x000000012900780c */ /* 0x002fe20003f25270 */
[----:B--2---:R-:W-:Y:S01]  /*56f0*/  VIADD R0, R0, 0x1e0 ;  /* 0x000001e000007836 */ /* 0x004fe20000000000 */
[----:B------:R-:W-:Y:S04]  /*5700*/  ISETP.GE.AND P0, PT, R40, 0x1, PT ;  /* 0x000000012800780c */ /* 0x000fe80003f06270 */
[----:B------:R-:W1:Y:S01]  /*5710*/  LDC.64 R10, c[0x0][0xb18] ;  /* 0x0002c600ff0a7b82 */ /* 0x000e620000000a00 */
[----:B------:R-:W-:Y:S01]  /*5720*/  PRMT R0, RZ, 0x654, R0 ;  /* 0x00000654ff007816 */ /* 0x000fe20000000000 */
[----:B------:R-:W-:Y:S01]  /*5730*/  @!PT LDS RZ, [RZ] ;  /* 0x00000000fffff984 */ /* 0x000fe20000000800 */
[----:B------:R-:W-:Y:S01]  /*5740*/  @!PT LDS RZ, [RZ] ;  /* 0x00000000fffff984 */ /* 0x000fe20000000800 */
[----:B------:R-:W-:Y:S01]  /*5750*/  @!PT LDS RZ, [RZ] ;  /* 0x00000000fffff984 */ /* 0x000fe20000000800 */
[----:B------:R-:W-:Y:S01]  /*5760*/  @!PT LDS RZ, [RZ] ;  /* 0x00000000fffff984 */ /* 0x000fe20000000800 */
[----:B------:R2:W-:Y:S06]  /*5770*/  MEMBAR.ALL.CTA ;  /* 0x0000000000007992 */ /* 0x0005ec0000008000 */
[----:B--2---:R-:W2:Y:S01]  /*5780*/  FENCE.VIEW.ASYNC.S ;  /* 0x00000000000073c6 */ /* 0x004ea20000000000 */
[----:B------:R-:W1:Y:S08]  /*5790*/  @!P1 LDC R14, c[0x0][0xb20] ;  /* 0x0002c800ff0e9b82 */ /* 0x000e700000000800 */
[----:B------:R-:W1:Y:S01]  /*57a0*/  @!P1 LDC R9, c[0x0][0xb0c] ;  /* 0x0002c300ff099b82 */ /* 0x000e620000000800 */
[----:B--2---:R2:W-:Y:S01]  /*57b0*/  SYNCS.ARRIVE.TRANS64.RED.A1T0 RZ, [R0+URZ], RZ ;  /* 0x000000ff00ff79a7 */ /* 0x0045e200081004ff */
[----:B---3--:R-:W-:Y:S04]  /*57c0*/  LOP3.LUT P4, RZ, R18, 0x1, RZ, 0xc0, !PT ;  /* 0x0000000112ff7812 */ /* 0x008fe8000788c0ff */
[----:B------:R-:W-:Y:S09]  /*57d0*/  P2R R110, PR, RZ, 0x10 ;  /* 0x00000010ff6e7803 */ /* 0x000ff20000000000 */
[----:B------:R-:W-:Y:S02]  /*57e0*/  @P4 MOV R45, R16 ;  /* 0x00000010002d4202 */ /* 0x000fe40000000f00 */
[----:B------:R-:W-:Y:S01]  /*57f0*/  @P4 LOP3.LUT R43, R17, 0xffff, RZ, 0xc0, !PT ;  /* 0x0000ffff112b4812 */ /* 0x000fe200078ec0ff */
[----:B--2-4-:R-:W-:Y:S06]  /*5800*/  @!P0 BRA `(.L_x_102) ;  /* 0x0000000000a48947 */ /* 0x014fec0003800000 */
[----:B------:R-:W-:Y:S01]  /*5810*/  IMAD.HI.U32 R21, R100, R39, RZ ;  /* 0x0000002764157227 */ /* 0x000fe200078e00ff */
[----:B------:R-:W-:Y:S02]  /*5820*/  ISETP.NE.AND P0, PT, R38, 0x1, PT ;  /* 0x000000012600780c */ /* 0x000fe40003f05270 */
[----:B------:R-:W-:Y:S01]  /*5830*/  ISETP.NE.AND P2, PT, R40, 0x1, PT ;  /* 0x000000012800780c */ /* 0x000fe20003f45270 */
[----:B------:R-:W-:Y:S01]  /*5840*/  IMAD.HI.U32 R20, R99, R88, RZ ;  /* 0x0000005863147227 */ /* 0x000fe200078e00ff */
[----:B------:R-:W-:Y:S02]  /*5850*/  SHF.R.U32.HI R21, RZ, R98, R21 ;  /* 0x00000062ff157219 */ /* 0x000fe40000011615 */
[----:B------:R-:W-:Y:S01]  /*5860*/  ISETP.NE.AND P3, PT, R42, 0x1, PT ;  /* 0x000000012a00780c */ /* 0x000fe20003f65270 */
[----:B------:R-:W-:Y:S01]  /*5870*/  IMAD.HI.U32 R24, R45, R88, RZ ;  /* 0x000000582d187227 */ /* 0x000fe200078e00ff */
[----:B------:R-:W-:Y:S02]  /*5880*/  SHF.R.U32.HI R20, RZ, R89, R20 ;  /* 0x00000059ff147219 */ /* 0x000fe40000011614 */
[----:B------:R-:W-:Y:S01]  /*5890*/  SEL R3, R100, R21, !P0 ;  /* 0x0000001564037207 */ /* 0x000fe20004000000 */
[----:B------:R-:W-:Y:S01]  /*58a0*/  IMAD.HI.U32 R21, R43, R39, RZ ;  /* 0x000000272b157227 */ /* 0x000fe200078e00ff */
[----:B------:R-:W-:Y:S02]  /*58b0*/  SEL R7, R99, R20, !P3 ;  /* 0x0000001463077207 */ /* 0x000fe40005800000 */
[----:B------:R-:W-:Y:S01]  /*58c0*/  SHF.R.U32.HI R24, RZ, R89, R24 ;  /* 0x00000059ff187219 */ /* 0x000fe20000011618 */
[-C--:B------:R-:W-:Y:S04]  /*58d0*/  IMAD.HI.U32 R20, R3, R36.reuse, RZ ;  /* 0x0000002403147227 */ /* 0x080fe800078e00ff */
[----:B------:R-:W-:Y:S01]  /*58e0*/  IMAD.HI.U32 R22, R7, R36, RZ ;  /* 0x0000002407167227 */ /* 0x000fe200078e00ff */
[-C--:B------:R-:W-:Y:S02]  /*58f0*/  @P2 SHF.R.U32.HI R3, RZ, R37.reuse, R20 ;  /* 0x00000025ff032219 */ /* 0x080fe40000011614 */
[----:B------:R-:W-:Y:S02]  /*5900*/  SHF.R.U32.HI R20, RZ, R98, R21 ;  /* 0x00000062ff147219 */ /* 0x000fe40000011615 */
[----:B------:R-:W-:Y:S01]  /*5910*/  @P2 SHF.R.U32.HI R7, RZ, R37, R22 ;  /* 0x00000025ff072219 */ /* 0x000fe20000011616 */
[C---:B------:R-:W-:Y:S01]  /*5920*/  IMAD R2, R40.reuse, R3, RZ ;  /* 0x0000000328027224 */ /* 0x040fe200078e02ff */
[----:B------:R-:W-:Y:S02]  /*5930*/  SEL R5, R43, R20, !P0 ;  /* 0x000000142b057207 */ /* 0x000fe40004000000 */
[----:B------:R-:W-:Y:S01]  /*5940*/  SEL R3, R45, R24, !P3 ;  /* 0x000000182d037207 */ /* 0x000fe20005800000 */
[----:B------:R-:W-:Y:S01]  /*5950*/  IMAD R4, R40, R7, RZ ;  /* 0x0000000728047224 */ /* 0x000fe200078e02ff */
[C---:B------:R-:W-:Y:S01]  /*5960*/  ISETP.GE.AND P0, PT, R5.reuse, R2, PT ;  /* 0x000000020500720c */ /* 0x040fe20003f06270 */
[----:B------:R-:W-:Y:S03]  /*5970*/  IMAD.HI.U32 R6, R5, R36, RZ ;  /* 0x0000002405067227 */ /* 0x000fe600078e00ff */
[----:B------:R-:W-:Y:S01]  /*5980*/  ISETP.GE.OR P0, PT, R3, R4, P0 ;  /* 0x000000040300720c */ /* 0x000fe20000706670 */
[----:B------:R-:W-:Y:S01]  /*5990*/  IMAD.MOV R4, RZ, RZ, -R3 ;  /* 0x000000ffff047224 */ /* 0x000fe200078e0a03 */
[-C--:B------:R-:W-:Y:S03]  /*59a0*/  SHF.R.U32.HI R6, RZ, R37.reuse, R6 ;  /* 0x00000025ff067219 */ /* 0x080fe60000011606 */
[----:B------:R-:W-:Y:S01]  /*59b0*/  IMAD R45, R42, R4, R45 ;  /* 0x000000042a2d7224 */ /* 0x000fe200078e022d */
[----:B------:R-:W-:Y:S05]  /*59c0*/  SEL R15, R5, R6, !P2 ;  /* 0x00000006050f7207 */ /* 0x000fea0005000000 */
[----:B------:R-:W-:Y:S02]  /*59d0*/  IMAD.MOV R6, RZ, RZ, -R15 ;  /* 0x000000ffff067224 */ /* 0x000fe400078e0a0f */
[C---:B------:R-:W-:Y:S04]  /*59e0*/  @!P0 IMAD.HI.U32 R2, R3.reuse, R36, RZ ;  /* 0x0000002403028227 */ /* 0x040fe800078e00ff */
[----:B------:R-:W-:Y:S01]  /*59f0*/  IMAD R6, R40, R6, R5 ;  /* 0x0000000628067224 */ /* 0x000fe200078e0205 */
[----:B------:R-:W-:Y:S04]  /*5a00*/  @!P0 SHF.R.U32.HI R2, RZ, R37, R2 ;  /* 0x00000025ff028219 */ /* 0x000fe80000011602 */
[----:B------:R-:W-:Y:S02]  /*5a10*/  @!P0 SEL R0, R3, R2, !P2 ;  /* 0x0000000203008207 */ /* 0x000fe40005000000 */
[----:B------:R-:W-:Y:S02]  /*5a20*/  IADD3 R2, PT, PT, -R5, RZ, RZ ;  /* 0x000000ff05027210 */ /* 0x000fe40007ffe1ff */
[----:B------:R-:W-:Y:S01]  /*5a30*/  @!P0 IADD3 R8, PT, PT, R15, -R0, RZ ;  /* 0x800000000f088210 */ /* 0x000fe20007ffe0ff */
[----:B------:R-:W-:Y:S02]  /*5a40*/  @!P0 IMAD R0, R7, R6, R0 ;  /* 0x0000000607008224 */ /* 0x000fe400078e0200 */
[----:B------:R-:W-:Y:S02]  /*5a50*/  IMAD R43, R38, R2, R43 ;  /* 0x00000002262b7224 */ /* 0x000fe400078e022b */
[----:B------:R-:W-:Y:S02]  /*5a60*/  @!P0 IMAD R5, R8, R40, R3 ;  /* 0x0000002808058224 */ /* 0x000fe400078e0203 */
[----:B------:R-:W-:Y:S04]  /*5a70*/  @!P0 IMAD.MOV.U32 R3, RZ, RZ, R0 ;  /* 0x000000ffff038224 */ /* 0x000fe800078e0000 */
[----:B------:R-:W-:Y:S02]  /*5a80*/  IMAD R45, R3, R42, R45 ;  /* 0x0000002a032d7224 */ /* 0x000fe400078e022d */
[----:B------:R-:W-:Y:S07]  /*5a90*/  IMAD R43, R5, R38, R43 ;  /* 0x00000026052b7224 */ /* 0x000fee00078e022b */
.L_x_102:
[----:B------:R-:W-:Y:S01]  /*5aa0*/  @!P1 IMAD.HI.U32 R0, R45, R12, RZ ;  /* 0x0000000c2d009227 */ /* 0x000fe200078e00ff */
[----:B-1----:R-:W-:Y:S01]  /*5ab0*/  @!P1 ISETP.NE.AND P0, PT, R10, 0x1, PT ;  /* 0x000000010a00980c */ /* 0x002fe20003f05270 */
[----:B------:R-:W-:Y:S01]  /*5ac0*/  ULOP3.LUT UP0, URZ, UR42, 0x1b0, URZ, 0xc0, !UPT ;  /* 0x000001b02aff7892 */ /* 0x000fe2000f80c0ff */
[----:B------:R-:W-:Y:S01]  /*5ad0*/  @!P1 ISETP.NE.AND P2, PT, R9, 0x1, PT ;  /* 0x000000010900980c */ /* 0x000fe20003f45270 */
[----:B------:R-:W-:Y:S01]  /*5ae0*/  @!P1 IMAD.HI.U32 R3, R43, R11, RZ ;  /* 0x0000000b2b039227 */ /* 0x000fe200078e00ff */
[----:B------:R-:W-:Y:S02]  /*5af0*/  @!P1 SHF.R.U32.HI R0, RZ, R13, R0 ;  /* 0x0000000dff009219 */ /* 0x000fe40000011600 */
[----:B------:R-:W-:Y:S01]  /*5b00*/  @P4 SHF.R.U32.HI R105, RZ, 0x10, R17 ;  /* 0x00000010ff694819 */ /* 0x000fe20000011611 */
[----:B------:R-:W-:Y:S01]  /*5b10*/  VIADD R111, R111, 0x1 ;  /* 0x000000016f6f7836 */ /* 0x000fe20000000000 */
[----:B------:R-:W-:Y:S02]  /*5b20*/  @!P1 SHF.R.U32.HI R2, RZ, R14, R3 ;  /* 0x0000000eff029219 */ /* 0x000fe40000011603 */
[----:B------:R-:W-:Y:S02]  /*5b30*/  @!P1 SEL R3, R45, R0, !P2 ;  /* 0x000000002d039207 */ /* 0x000fe40005000000 */
[----:B------:R-:W-:Y:S05]  /*5b40*/  @!P1 SEL R2, R43, R2, !P0 ;  /* 0x000000022b029207 */ /* 0x000fea0004000000 */
[----:B------:R-:W-:Y:S02]  /*5b50*/  @!P1 IMAD.IADD R0, R2, 0x1, -R3 ;  /* 0x0000000102009824 */ /* 0x000fe400078e0a03 */
[----:B------:R-:W-:Y:S02]  /*5b60*/  @!P1 IMAD.IADD R2, R3, 0x1, -R2 ;  /* 0x0000000103029824 */ /* 0x000fe400078e0a02 */
[----:B------:R-:W-:Y:S02]  /*5b70*/  @!P1 IMAD R45, R0, R9, R45 ;  /* 0x00000009002d9224 */ /* 0x000fe400078e022d */
[----:B------:R-:W-:Y:S01]  /*5b80*/  @!P1 IMAD R43, R2, R10, R43 ;  /* 0x0000000a022b9224 */ /* 0x000fe200078e022b */
[----:B------:R-:W-:Y:S06]  /*5b90*/  BRA.U !UP0, `(.L_x_103) ;  /* 0x0000000108407547 */ /* 0x000fec000b800000 */
[----:B------:R-:W1:Y:S01]  /*5ba0*/  LDCU.64 UR8, c[0x4][0x80] ;  /* 0x01001000ff0877ac */ /* 0x000e620008000a00 */
[----:B------:R-:W-:Y:S01]  /*5bb0*/  MOV R3, 0x0 ;  /* 0x0000000000037802 */ /* 0x000fe20000000f00 */
[----:B------:R-:W-:Y:S02]  /*5bc0*/  HFMA2 R12, -RZ, RZ, 0, 5.9604644775390625e-08 ;  /* 0x00000001ff0c7431 */ /* 0x000fe400000001ff */
[----:B------:R-:W-:Y:S02]  /*5bd0*/  IMAD.MOV.U32 R8, RZ, RZ, 0x70 ;  /* 0x00000070ff087424 */ /* 0x000fe400078e00ff */
[----:B------:R-:W-:Y:S01]  /*5be0*/  IMAD.MOV.U32 R13, RZ, RZ, RZ ;  /* 0x000000ffff0d7224 */ /* 0x000fe200078e00ff */
[----:B------:R-:W2:Y:S01]  /*5bf0*/  LDCU.64 UR6, c[0x4][0x88] ;  /* 0x01001100ff0677ac */ /* 0x000ea20008000a00 */
[----:B------:R-:W3:Y:S01]  /*5c00*/  LDC.64 R2, c[0x4][R3] ;  /* 0x0100000003027b82 */ /* 0x000ee20000000a00 */
[----:B------:R-:W4:Y:S01]  /*5c10*/  LDCU.64 UR4, c[0x4][0x8] ;  /* 0x01000100ff0477ac */ /* 0x000f220008000a00 */
[----:B-1----:R-:W-:Y:S01]  /*5c20*/  MOV R5, UR9 ;  /* 0x0000000900057c02 */ /* 0x002fe20008000f00 */
[----:B------:R-:W-:Y:S01]  /*5c30*/  IMAD.U32 R4, RZ, RZ, UR8 ;  /* 0x00000008ff047e24 */ /* 0x000fe2000f8e00ff */
[----:B--2---:R-:W-:Y:S01]  /*5c40*/  MOV R7, UR7 ;  /* 0x0000000700077c02 */ /* 0x004fe20008000f00 */
[----:B------:R-:W-:Y:S01]  /*5c50*/  IMAD.U32 R6, RZ, RZ, UR6 ;  /* 0x00000006ff067e24 */ /* 0x000fe2000f8e00ff */
[----:B----4-:R-:W-:Y:S01]  /*5c60*/  MOV R11, UR5 ;  /* 0x00000005000b7c02 */ /* 0x010fe20008000f00 */
[----:B------:R-:W-:Y:S02]  /*5c70*/  IMAD.U32 R10, RZ, RZ, UR4 ;  /* 0x00000004ff0a7e24 */ /* 0x000fe4000f8e00ff */
[----:B------:R-:W-:Y:S07]  /*5c80*/  LEPC R20, `(.L_x_103) ;  /* 0x000000001014794e */ /* 0x000fee0000000000 */
[----:B---3-5:R-:W-:Y:S05]  /*5c90*/  CALL.ABS.NOINC R2 ;  /* 0x0000000002007343 */ /* 0x028fea0003c00000 */
.L_x_103:
[----:B------:R-:W-:Y:S01]  /*5ca0*/  LOP3.LUT P0, RZ, R109, 0x1b0, RZ, 0xc0, !PT ;  /* 0x000001b06dff7812 */ /* 0x000fe2000780c0ff */
[----:B------:R-:W-:Y:S11]  /*5cb0*/  BSSY.RECONVERGENT B6, `(.L_x_104) ;  /* 0x0000013000067945 */ /* 0x000ff60003800200 */
[----:B------:R-:W-:Y:S01]  /*5cc0*/  @!UPT UIADD3 URZ, UPT, UPT, URZ, URZ, URZ ;  /* 0x000000fffffff290 */ /* 0x000fe2000fffe0ff */
[----:B------:R-:W-:Y:S05]  /*5cd0*/  @!P0 BRA `(.L_x_105) ;  /* 0x0000000000408947 */ /* 0x000fea0003800000 */
        /* <DEDUP_REMOVED lines=16> */
.L_x_105:
[----:B------:R-:W-:Y:S05]  /*5de0*/  BSYNC.RECONVERGENT B6 ;  /* 0x0000000000067941 */ /* 0x000fea0003800200 */
.L_x_104:
[----:B------:R-:W-:Y:S01]  /*5df0*/  ISETP.NE.U32.AND P3, PT, R86, RZ, PT ;  /* 0x000000ff5600720c */ /* 0x000fe20003f65070 */
[----:B------:R-:W-:Y:S01]  /*5e00*/  UISETP.NE.AND UP1, UPT, UR44, URZ, UPT ;  /* 0x000000ff2c00728c */ /* 0x000fe2000bf25270 */
[----:B------:R-:W-:Y:S02]  /*5e10*/  ISETP.NE.U32.AND P4, PT, R82, RZ, PT ;  /* 0x000000ff5200720c */ /* 0x000fe40003f85070 */
[----:B------:R-:W-:Y:S02]  /*5e20*/  ISETP.NE.AND.EX P3, PT, R87, RZ, PT, P3 ;  /* 0x000000ff5700720c */ /* 0x000fe40003f65330 */
[----:B------:R-:W-:Y:S02]  /*5e30*/  PLOP3.LUT P1, PT, PT, PT, PT, 0x8, 0x80 ;  /* 0x000000000080781c */ /* 0x000fe40003f2e170 */
[----:B------:R-:W-:Y:S02]  /*5e40*/  PLOP3.LUT P0, PT, PT, PT, UP1, 0x80, 0x8 ;  /* 0x000000000008781c */ /* 0x000fe40003f0f018 */
[----:B------:R-:W-:Y:S02]  /*5e50*/  ISETP.NE.AND.EX P4, PT, R83, RZ, PT, P4 ;  /* 0x000000ff5300720c */ /* 0x000fe40003f85340 */
[----:B------:R-:W1:Y:S09]  /*5e60*/  @UP1 LDCU.64 UR4, c[0x0][0x888] ;  /* 0x00011100ff0417ac */ /* 0x000e720008000a00 */
[----:B------:R-:W-:Y:S01]  /*5e70*/  @P0 PLOP3.LUT P1, PT, P3, PT, PT, 0x80, 0x8 ;  /* 0x000000000008081c */ /* 0x000fe20001f2f070 */
[----:B-1----:R-:W-:Y:S04]  /*5e80*/  @UP1 UISETP.NE.U32.AND UP0, UPT, UR4, URZ, UPT ;  /* 0x000000ff0400128c */ /* 0x002fe8000bf05070 */
[----:B------:R-:W-:Y:S04]  /*5e90*/  @UP1 UISETP.NE.AND.EX UP0, UPT, UR5, URZ, UPT, UP0 ;  /* 0x000000ff0500128c */ /* 0x000fe8000bf05300 */
[----:B------:R-:W-:Y:S01]  /*5ea0*/  @UP1 USEL UR4, URZ, 0xffffffff, UP0 ;  /* 0xffffffffff041887 */ /* 0x000fe20008000000 */
[----:B------:R-:W-:Y:S11]  /*5eb0*/  @!P3 BRA `(.L_x_106) ;  /* 0x00000000002cb947 */ /* 0x000ff60003800000 */
[----:B------:R-:W-:Y:S01]  /*5ec0*/  ISETP.NE.U32.AND P2, PT, R84, RZ, PT ;  /* 0x000000ff5400720c */ /* 0x000fe20003f45070 */
[----:B------:R-:W-:Y:S03]  /*5ed0*/  IMAD.MOV.U32 R96, RZ, RZ, 0x1 ;  /* 0x00000001ff607424 */ /* 0x000fe600078e00ff */
[----:B------:R-:W-:Y:S11]  /*5ee0*/  ISETP.NE.AND.EX P2, PT, R85, RZ, PT, P2 ;  /* 0x000000ff5500720c */ /* 0x000ff60003f45320 */
[----:B------:R-:W-:Y:S02]  /*5ef0*/  @!UPT UIADD3 URZ, UPT, UPT, URZ, URZ, URZ ;  /* 0x000000fffffff290 */ /* 0x000fe4000fffe0ff */
[----:B------:R-:W1:Y:S01]  /*5f00*/  @P2 LDC.64 R2, c[0x0][0x888] ;  /* 0x00022200ff022b82 */ /* 0x000e620000000a00 */
[----:B------:R-:W-:Y:S04]  /*5f10*/  @P2 IMAD R0, R86, UR36, RZ ;  /* 0x0000002456002c24 */ /* 0x000fe8000f8e02ff */
[----:B-1----:R-:W-:Y:S04]  /*5f20*/  @P2 IMAD.WIDE R2, R0, 0x4, R2 ;  /* 0x0000000400022825 */ /* 0x002fe800078e0202 */
[----:B------:R-:W-:Y:S01]  /*5f30*/  HFMA2 R0, -RZ, RZ, 0, 5.9604644775390625e-08 ;  /* 0x00000001ff007431 */ /* 0x000fe200000001ff */
[----:B-----5:R1:W5:Y:S04]  /*5f40*/  @P2 LDG.E R49, desc[UR40][R2.64] ;  /* 0x0000002802312981 */ /* 0x020368000c1e1900 */
[----:B------:R-:W-:Y:S01]  /*5f50*/  @!P2 PRMT R96, R0, 0x7610, R96 ;  /* 0x000076100060a816 */ /* 0x000fe20000000060 */
[----:B-1----:R-:W2:Y:S06]  /*5f60*/  @!P2 LDC R49, c[0x0][0x880] ;  /* 0x00022000ff31ab82 */ /* 0x002eac0000000800 */
.L_x_106:
[----:B------:R-:W-:Y:S05]  /*5f70*/  @!P4 BRA `(.L_x_107) ;  /* 0x000000000020c947 */ /* 0x000fea0003800000 */
[----:B------:R-:W-:Y:S04]  /*5f80*/  ISETP.NE.U32.AND P2, PT, R80, RZ, PT ;  /* 0x000000ff5000720c */ /* 0x000fe80003f45070 */
[----:B------:R-:W-:Y:S11]  /*5f90*/  ISETP.NE.AND.EX P2, PT, R81, RZ, PT, P2 ;  /* 0x000000ff5100720c */ /* 0x000ff60003f45320 */
[----:B------:R-:W-:Y:S02]  /*5fa0*/  @!UPT UIADD3 URZ, UPT, UPT, URZ, URZ, URZ ;  /* 0x000000fffffff290 */ /* 0x000fe4000fffe0ff */
[----:B------:R-:W1:Y:S01]  /*5fb0*/  @P2 LDC.64 R2, c[0x0][0x8a8] ;  /* 0x00022a00ff022b82 */ /* 0x000e620000000a00 */
[----:B------:R-:W-:Y:S04]  /*5fc0*/  @P2 IMAD R0, R82, UR36, RZ ;  /* 0x0000002452002c24 */ /* 0x000fe8000f8e02ff */
[----:B-1----:R-:W-:Y:S05]  /*5fd0*/  @P2 IMAD.WIDE R2, R0, 0x4, R2 ;  /* 0x0000000400022825 */ /* 0x002fea00078e0202 */
[----:B-----5:R1:W5:Y:S02]  /*5fe0*/  @P2 LDG.E R47, desc[UR40][R2.64] ;  /* 0x00000028022f2981 */ /* 0x020364000c1e1900 */
[----:B-1----:R-:W3:Y:S02]  /*5ff0*/  @!P2 LDC R47, c[0x0][0x8a0] ;  /* 0x00022800ff2fab82 */ /* 0x002ee40000000800 */
.L_x_107:
[----:B--2--5:R-:W-:Y:S01]  /*6000*/  @P0 FSETP.NEU.AND P4, PT, R49, RZ, PT ;  /* 0x000000ff3100020b */ /* 0x024fe20003f8d000 */
[----:B------:R-:W-:Y:S01]  /*6010*/  IMAD.U32 R0, RZ, RZ, UR4 ;  /* 0x00000004ff007e24 */ /* 0x000fe2000f8e00ff */
[----:B------:R-:W-:Y:S01]  /*6020*/  @P0 LOP3.LUT P2, RZ, R96, 0xff, RZ, 0xc0, !PT ;  /* 0x000000ff60ff0812 */ /* 0x000fe2000784c0ff */
[----:B------:R-:W-:Y:S01]  /*6030*/  BSSY B1, `(.L_x_108) ;  /* 0x0000039000017945 */ /* 0x000fe20003800000 */
[----:B------:R-:W-:Y:S02]  /*6040*/  @P0 SEL R9, RZ, 0xffffffff, P4 ;  /* 0xffffffffff090807 */ /* 0x000fe40002000000 */
[----:B------:R-:W-:Y:S02]  /*6050*/  CS2R R54, SRZ ;  /* 0x0000000000367805 */ /* 0x000fe4000001ff00 */
[----:B------:R-:W-:Y:S02]  /*6060*/  LEA R92, R44, UR43, 0x3 ;  /* 0x0000002b2c5c7c11 */ /* 0x000fe4000f8e18ff */
[----:B------:R-:W-:Y:S02]  /*6070*/  CS2R R52, SRZ ;  /* 0x0000000000347805 */ /* 0x000fe4000001ff00 */
[----:B------:R-:W-:Y:S02]  /*6080*/  @P1 SEL R9, R0, R9, !P2 ;  /* 0x0000000900091207 */ /* 0x000fe40005000000 */
[----:B------:R-:W-:Y:S02]  /*6090*/  CS2R R58, SRZ ;  /* 0x00000000003a7805 */ /* 0x000fe4000001ff00 */
[----:B------:R-:W-:Y:S02]  /*60a0*/  SHF.L.U32 R7, R108, 0x1f, RZ ;  /* 0x0000001f6c077819 */ /* 0x000fe400000006ff */
[----:B------:R-:W-:Y:S02]  /*60b0*/  CS2R R56, SRZ ;  /* 0x0000000000387805 */ /* 0x000fe4000001ff00 */
[----:B------:R-:W-:Y:S02]  /*60c0*/  @P0 LOP3.LUT R9, R9, 0x1, RZ, 0xc0, !PT ;  /* 0x0000000109090812 */ /* 0x000fe400078ec0ff */
[C---:B------:R-:W-:Y:S02]  /*60d0*/  LEA.HI R5, R44.reuse, R44, RZ, 0x1 ;  /* 0x0000002c2c057211 */ /* 0x040fe400078f08ff */
[----:B------:R-:W-:Y:S02]  /*60e0*/  ISETP.NE.U32.OR P1, PT, R9, 0x1, !P0 ;  /* 0x000000010900780c */ /* 0x000fe40004725470 */
[----:B------:R-:W-:Y:S01]  /*60f0*/  PLOP3.LUT P5, PT, PT, PT, PT, 0x8, 0x80 ;  /* 0x000000000080781c */ /* 0x000fe20003fae170 */
[C---:B------:R-:W-:Y:S01]  /*6100*/  IMAD.SHL.U32 R3, R5.reuse, 0x20, RZ ;  /* 0x0000002005037824 */ /* 0x040fe200078e00ff */
[----:B------:R-:W-:Y:S04]  /*6110*/  LOP3.LUT R5, R5, 0xffe, RZ, 0xc0, !PT ;  /* 0x00000ffe05057812 */ /* 0x000fe800078ec0ff */
[----:B------:R-:W-:Y:S01]  /*6120*/  LOP3.LUT R3, R3, 0xffffffc0, RZ, 0xc0, !PT ;  /* 0xffffffc003037812 */ /* 0x000fe200078ec0ff */
[----:B------:R-:W-:Y:S04]  /*6130*/  IMAD.IADD R32, R44, 0x1, -R5 ;  /* 0x000000012c207824 */ /* 0x000fe800078e0a05 */
[----:B------:R-:W-:Y:S01]  /*6140*/  @P1 SHF.L.U32 R2, R106, 0x1f, RZ ;  /* 0x0000001f6a021819 */ /* 0x000fe200000006ff */
[----:B------:R-:W-:Y:S03]  /*6150*/  IMAD.IADD R3, R46, 0x1, R3 ;  /* 0x000000012e037824 */ /* 0x000fe600078e0203 */
[----:B------:R-:W1:Y:S01]  /*6160*/  @P1 SYNCS.PHASECHK.TRANS64.TRYWAIT P0, [UR43+0x1b0], R2 ;  /* 0x0001b002ff0015a7 */ /* 0x000e62000800112b */
[----:B------:R-:W-:Y:S01]  /*6170*/  IMAD R32, R32, 0x100000, R3 ;  /* 0x0010000020207824 */ /* 0x000fe200078e0203 */
[----:B------:R2:W4:Y:S01]  /*6180*/  SYNCS.PHASECHK.TRANS64.TRYWAIT P4, [R92+URZ+0x1f0], R7 ;  /* 0x0001f0075c0075a7 */ /* 0x00052200080811ff */
[----:B-1----:R-:W-:Y:S01]  /*6190*/  @P1 PLOP3.LUT P5, PT, P0, PT, PT, 0x8, 0x80 ;  /* 0x000000000080181c */ /* 0x002fe200007ae170 */
[----:B------:R-:W-:Y:S01]  /*61a0*/  @!UPT UIADD3 URZ, UPT, UPT, URZ, URZ, URZ ;  /* 0x000000fffffff290 */ /* 0x000fe2000fffe0ff */
[----:B--2---:R-:W-:Y:S11]  /*61b0*/  @!P1 BRA `(.L_x_109) ;  /* 0x0000000000809947 */ /* 0x004ff60003800000 */
[----:B------:R-:W-:Y:S01]  /*61c0*/  ISETP.NE.U32.AND P0, PT, RZ, UR38, PT ;  /* 0x00000026ff007c0c */ /* 0x000fe2000bf05070 */
[----:B------:R-:W-:Y:S01]  /*61d0*/  BSSY B0, `(.L_x_110) ;  /* 0x0000012000007945 */ /* 0x000fe20003800000 */
[----:B------:R-:W-:Y:S02]  /*61e0*/  FSETP.NEU.AND P2, PT, R49, RZ, PT ;  /* 0x000000ff3100720b */ /* 0x000fe40003f4d000 */
[----:B------:R-:W-:Y:S02]  /*61f0*/  CS2R R58, SRZ ;  /* 0x00000000003a7805 */ /* 0x000fe4000001ff00 */
[----:B------:R-:W-:Y:S02]  /*6200*/  ISETP.NE.AND.EX P0, PT, RZ, UR39, PT, P0 ;  /* 0x00000027ff007c0c */ /* 0x000fe4000bf05300 */
[----:B------:R-:W-:Y:S02]  /*6210*/  CS2R R56, SRZ ;  /* 0x0000000000387805 */ /* 0x000fe4000001ff00 */
[----:B------:R-:W-:Y:S02]  /*6220*/  LOP3.LUT P1, RZ, R96, 0xff, RZ, 0xc0, !PT ;  /* 0x000000ff60ff7812 */ /* 0x000fe4000782c0ff */
[----:B------:R-:W-:Y:S02]  /*6230*/  CS2R R54, SRZ ;  /* 0x0000000000367805 */ /* 0x000fe4000001ff00 */
[----:B------:R-:W-:Y:S02]  /*6240*/  SEL R0, RZ, 0xffffffff, P2 ;  /* 0xffffffffff007807 */ /* 0x000fe40001000000 */
[----:B------:R-:W-:Y:S02]  /*6250*/  CS2R R52, SRZ ;  /* 0x0000000000347805 */ /* 0x000fe4000001ff00 */
[----:B------:R-:W-:Y:S04]  /*6260*/  SEL R3, RZ, 0xffffffff, P0 ;  /* 0xffffffffff037807 */ /* 0x000fe80000000000 */
[----:B------:R-:W-:Y:S04]  /*6270*/  @P3 SEL R0, R3, R0, !P1 ;  /* 0x0000000003003207 */ /* 0x000fe80004800000 */
[----:B------:R-:W-:Y:S04]  /*6280*/  LOP3.LUT R0, R0, 0x1, RZ, 0xc0, !PT ;  /* 0x0000000100007812 */ /* 0x000fe800078ec0ff */
[----:B------:R-:W-:Y:S01]  /*6290*/  ISETP.NE.U32.AND P0, PT, R0, 0x1, PT ;  /* 0x000000010000780c */ /* 0x000fe20003f05070 */
[----:B------:R-:W-:Y:S01]  /*62a0*/  @!UPT UIADD3 URZ, UPT, UPT, URZ, URZ, URZ ;  /* 0x000000fffffff290 */ /* 0x000fe2000fffe0ff */
[----:B------:R-:W-:Y:S11]  /*62b0*/  @!P5 BRA `(.L_x_111) ;  /* 0x00000000000cd947 */ /* 0x000ff60003800000 */
[----:B------:R-:W-:Y:S04]  /*62c0*/  SHF.L.U32 R3, R106, 0x1f, RZ ;  /* 0x0000001f6a037819 */ /* 0x000fe800000006ff */
[----:B------:R-:W1:Y:S02]  /*62d0*/  SYNCS.PHASECHK.TRANS64.TRYWAIT P1, [UR43+0x1b0], R3 ;  /* 0x0001b003ff0075a7 */ /* 0x000e64000802112b */
[----:B-1----:R-:W-:Y:S05]  /*62e0*/  @!P1 BRA `(.L_x_112) ;  /* 0x0000001c007c9947 */ /* 0x002fea0003800000 */
.L_x_111:
[----:B------:R-:W-:Y:S05]  /*62f0*/  BSYNC B0 ;  /* 0x0000000000007941 */ /* 0x000fea0003800000 */
.L_x_110:
[----:B------:R2:W1:Y:S01]  /*6300*/  @P0 LDS.128 R56, [R103+UR43+0x400] ;  /* 0x0004002b67380984 */ /* 0x0004620008000c00 */
[----:B------:R-:W-:Y:S01]  /*6310*/  UIADD3 UR4, UPT, UPT, UR43, 0x1b8, URZ ;  /* 0x000001b82b047890 */ /* 0x000fe2000fffe0ff */
[----:B------:R-:W-:Y:S02]  /*6320*/  LOP3.LUT R106, R106, 0x1, RZ, 0x3c, !PT ;  /* 0x000000016a6a7812 */ /* 0x000fe400078e3cff */
[----:B------:R2:W1:Y:S01]  /*6330*/  @P0 LDS.128 R52, [R102+0x10] ;  /* 0x0000100066340984 */ /* 0x0004620000000c00 */
[----:B------:R-:W-:Y:S01]  /*6340*/  UPRMT UR4, UR37, 0x654, UR4 ;  /* 0x0000065425047896 */ /* 0x000fe20008000004 */
[----:B------:R-:W-:Y:S01]  /*6350*/  @!PT LDS RZ, [RZ] ;  /* 0x00000000fffff984 */ /* 0x000fe20000000800 */
[----:B------:R-:W-:Y:S01]  /*6360*/  @!PT LDS RZ, [RZ] ;  /* 0x00000000fffff984 */ /* 0x000fe20000000800 */
[----:B------:R-:W-:Y:S01]  /*6370*/  @!PT LDS RZ, [RZ] ;  /* 0x00000000fffff984 */ /* 0x000fe20000000800 */
[----:B------:R-:W-:Y:S01]  /*6380*/  @!PT LDS RZ, [RZ] ;  /* 0x00000000fffff984 */ /* 0x000fe20000000800 */
[----:B------:R5:W-:Y:S06]  /*6390*/  MEMBAR.ALL.CTA ;  /* 0x0000000000007992 */ /* 0x000bec0000008000 */
[----:B-----5:R-:W5:Y:S02]  /*63a0*/  FENCE.VIEW.ASYNC.S ;  /* 0x00000000000073c6 */ /* 0x020f640000000000 */
[----:B-----5:R-:W-:Y:S03]  /*63b0*/  SYNCS.ARRIVE.TRANS64.RED.A1T0 RZ, [UR4], RZ ;  /* 0x000000ffffff79a7 */ /* 0x020fe60008100404 */
.L_x_109:
[----:B------:R-:W-:Y:S05]  /*63c0*/  BSYNC B1 ;  /* 0x0000000000017941 */ /* 0x000fea0003800000 */
.L_x_108:
[----:B-1----:R-:W-:Y:S04]  /*63d0*/  SHF.R.U32.HI R3, RZ, 0x15, R32 ;  /* 0x00000015ff037819 */ /* 0x002fe80000011620 */
[----:B------:R-:W-:Y:S01]  /*63e0*/  LOP3.LUT P0, RZ, R3, 0x3, R104, 0x48, !PT ;  /* 0x0000000303ff7812 */ /* 0x000fe20007804868 */
[----:B------:R-:W-:Y:S01]  /*63f0*/  @!UPT UIADD3 URZ, UPT, UPT, URZ, URZ, URZ ;  /* 0x000000fffffff290 */ /* 0x000fe2000fffe0ff */
[----:B----4-:R-:W-:Y:S11]  /*6400*/  @P4 BRA `(.L_x_113) ;  /* 0x0000000000084947 */ /* 0x010ff60003800000 */
[----:B------:R-:W1:Y:S02]  /*6410*/  SYNCS.PHASECHK.TRANS64.TRYWAIT P1, [R92+URZ+0x1f0], R7 ;  /* 0x0001f0075c0075a7 */ /* 0x000e6400080211ff */
[----:B-1----:R-:W-:Y:S05]  /*6420*/  @!P1 BRA `(.L_x_114) ;  /* 0x0000001c00449947 */ /* 0x002fea0003800000 */
.L_x_113:
[----:B------:R-:W-:Y:S05]  /*6430*/  @!P0 BRA `(.L_x_115) ;  /* 0x0000000000408947 */ /* 0x000fea0003800000 */
[----:B------:R-:W4:Y:S01]  /*6440*/  LDCU.64 UR8, c[0x4][0x70] ;  /* 0x01000e00ff0877ac */ /* 0x000f220008000a00 */
[----:B------:R-:W-:Y:S01]  /*6450*/  MOV R3, 0x0 ;  /* 0x0000000000037802 */ /* 0x000fe20000000f00 */
[----:B------:R-:W-:Y:S02]  /*6460*/  HFMA2 R12, -RZ, RZ, 0, 5.9604644775390625e-08 ;  /* 0x00000001ff0c7431 */ /* 0x000fe400000001ff */
[----:B------:R-:W-:Y:S02]  /*6470*/  IMAD.MOV.U32 R8, RZ, RZ, 0x192 ;  /* 0x00000192ff087424 */ /* 0x000fe400078e00ff */
[----:B------:R-:W-:Y:S01]  /*6480*/  IMAD.MOV.U32 R13, RZ, RZ, RZ ;  /* 0x000000ffff0d7224 */ /* 0x000fe200078e00ff */
[----:B------:R-:W1:Y:S01]  /*6490*/  LDCU.64 UR6, c[0x4][0x78] ;  /* 0x01000f00ff0677ac */ /* 0x000e620008000a00 */
[----:B------:R-:W2:Y:S01]  /*64a0*/  LDC.64 R2, c[0x4][R3] ;  /* 0x0100000003027b82 */ /* 0x000ea20000000a00 */
[----:B------:R-:W5:Y:S01]  /*64b0*/  LDCU.64 UR4, c[0x4][0x10] ;  /* 0x01000200ff0477ac */ /* 0x000f620008000a00 */
[----:B----4-:R-:W-:Y:S01]  /*64c0*/  MOV R5, UR9 ;  /* 0x0000000900057c02 */ /* 0x010fe20008000f00 */
[----:B------:R-:W-:Y:S01]  /*64d0*/  IMAD.U32 R4, RZ, RZ, UR8 ;  /* 0x00000008ff047e24 */ /* 0x000fe2000f8e00ff */
[----:B-1----:R-:W-:Y:S01]  /*64e0*/  MOV R7, UR7 ;  /* 0x0000000700077c02 */ /* 0x002fe20008000f00 */
[----:B------:R-:W-:Y:S01]  /*64f0*/  IMAD.U32 R6, RZ, RZ, UR6 ;  /* 0x00000006ff067e24 */ /* 0x000fe2000f8e00ff */
[----:B-----5:R-:W-:Y:S01]  /*6500*/  MOV R11, UR5 ;  /* 0x00000005000b7c02 */ /* 0x020fe20008000f00 */
[----:B------:R-:W-:Y:S02]  /*6510*/  IMAD.U32 R10, RZ, RZ, UR4 ;  /* 0x00000004ff0a7e24 */ /* 0x000fe4000f8e00ff */
[----:B------:R-:W-:Y:S07]  /*6520*/  LEPC R20, `(.L_x_115) ;  /* 0x000000001014794e */ /* 0x000fee0000000000 */
[----:B--23--:R-:W-:Y:S05]  /*6530*/  CALL.ABS.NOINC R2 ;  /* 0x0000000002007343 */ /* 0x00cfea0003c00000 */
.L_x_115:
[----:B------:R-:W-:Y:S01]  /*6540*/  LOP3.LUT P0, RZ, R101, 0x60, RZ, 0xc0, !PT ;  /* 0x0000006065ff7812 */ /* 0x000fe2000780c0ff */
[----:B------:R-:W-:Y:S05]  /*6550*/  WARPSYNC.ALL ;  /* 0x0000000000007948 */ /* 0x000fea0003800000 */
[----:B------:R-:W-:Y:S01]  /*6560*/  R2UR UR4, R32 ;  /* 0x00000000200472ca */ /* 0x000fe200000e0000 */
[----:B------:R-:W-:Y:S01]  /*6570*/  BSSY.RECONVERGENT B0, `(.L_x_116) ;  /* 0x00000a0000007945 */ /* 0x000fe20003800200 */
[-C--:B------:R-:W-:Y:S02]  /*6580*/  F2FP.F16.E4M3.UNPACK_B R50, R56.reuse ;  /* 0x00000038ff32723e */ /* 0x080fe400020006ff */
[----:B------:R-:W-:Y:S02]  /*6590*/  F2FP.F16.E4M3.UNPACK_B R63, R56.H1 ;  /* 0x00000038ff3f723e */ /* 0x000fe400030006ff */
[-C--:B------:R-:W-:Y:S01]  /*65a0*/  F2FP.F16.E4M3.UNPACK_B R56, R57.reuse ;  /* 0x00000039ff38723e */ /* 0x080fe200020006ff */
[--C-:B------:R-:W-:Y:S01]  /*65b0*/  HADD2.F32 R48, -RZ, R50.reuse.H0_H0 ;  /* 0x20000032ff307230 */ /* 0x100fe20000004100 */
[----:B------:R-:W-:Y:S01]  /*65c0*/  F2FP.F16.E4M3.UNPACK_B R57, R57.H1 ;  /* 0x00000039ff39723e */ /* 0x000fe200030006ff */
[----:B------:R-:W-:Y:S01]  /*65d0*/  HADD2.F32 R50, -RZ, R50.H1_H1 ;  /* 0x30000032ff327230 */ /* 0x000fe20000004100 */
[-C--:B------:R-:W-:Y:S01]  /*65e0*/  F2FP.F16.E4M3.UNPACK_B R66, R52.reuse ;  /* 0x00000034ff42723e */ /* 0x080fe200020006ff */
[--C-:B------:R-:W-:Y:S01]  /*65f0*/  HADD2.F32 R51, -RZ, R63.reuse.H0_H0 ;  /* 0x2000003fff337230 */ /* 0x100fe20000004100 */
[----:B------:R-:W-:Y:S01]  /*6600*/  F2FP.F16.E4M3.UNPACK_B R68, R52.H1 ;  /* 0x00000034ff44723e */ /* 0x000fe200030006ff */
[----:B-1----:R-:W-:Y:S01]  /*6610*/  LDTM.16dp32bit_t0_t15.x32 R4, tmem[UR4] ;  /* 0x00000004000479ee */ /* 0x002fe20008a80000 */
[----:B------:R-:W3:Y:S01]  /*6620*/  LDTM.16dp32bit_t16_t31.x32 R4, tmem[UR4+0x20] ;  /* 0x00002004000479ee */ /* 0x000ee20008aa0000 */
[----:B------:R-:W-:Y:S01]  /*6630*/  NOP ;  /* 0x0000000000007918 */ /* 0x000fe20000000000 */
[----:B------:R-:W-:Y:S01]  /*6640*/  R2UR UR5, R92 ;  /* 0x000000005c0572ca */ /* 0x000fe200000e0000 */
[--C-:B------:R-:W-:Y:S01]  /*6650*/  HADD2.F32 R65, -RZ, R66.reuse.H0_H0 ;  /* 0x20000042ff417230 */ /* 0x100fe20000004100 */
[----:B------:R-:W-:Y:S01]  /*6660*/  F2FP.F16.E4M3.UNPACK_B R61, R58 ;  /* 0x0000003aff3d723e */ /* 0x000fe200020006ff */
[----:B------:R-:W-:Y:S01]  /*6670*/  HADD2.F32 R67, -RZ, R66.H1_H1 ;  /* 0x30000042ff437230 */ /* 0x000fe20000004100 */
[-C--:B------:R-:W-:Y:S01]  /*6680*/  F2FP.F16.E4M3.UNPACK_B R70, R53.reuse ;  /* 0x00000035ff46723e */ /* 0x080fe200020006ff */
[----:B------:R-:W-:Y:S01]  /*6690*/  HADD2.F32 R52, -RZ, R63.H1_H1 ;  /* 0x3000003fff347230 */ /* 0x000fe20000004100 */
[----:B------:R-:W-:Y:S01]  /*66a0*/  F2FP.F16.E4M3.UNPACK_B R72, R53.H1 ;  /* 0x00000035ff48723e */ /* 0x000fe200030006ff */
[----:B------:R-:W-:Y:S01]  /*66b0*/  HADD2.F32 R53, -RZ, R56.H0_H0 ;  /* 0x20000038ff357230 */ /* 0x000fe20000004100 */
[-C--:B------:R-:W-:Y:S01]  /*66c0*/  F2FP.F16.E4M3.UNPACK_B R74, R54.reuse ;  /* 0x00000036ff4a723e */ /* 0x080fe200020006ff */
[----:B------:R-:W-:Y:S01]  /*66d0*/  HADD2.F32 R69, -RZ, R70.H0_H0 ;  /* 0x20000046ff457230 */ /* 0x000fe20000004100 */
[----:B------:R-:W-:Y:S01]  /*66e0*/  F2FP.F16.E4M3.UNPACK_B R76, R54.H1 ;  /* 0x00000036ff4c723e */ /* 0x000fe200030006ff */
[----:B------:R-:W-:Y:S01]  /*66f0*/  HADD2.F32 R54, -RZ, R56.H1_H1 ;  /* 0x30000038ff367230 */ /* 0x000fe20000004100 */
[----:B------:R-:W-:Y:S01]  /*6700*/  F2FP.F16.E4M3.UNPACK_B R60, R58.H1 ;  /* 0x0000003aff3c723e */ /* 0x000fe200030006ff */
[----:B------:R-:W-:Y:S01]  /*6710*/  UIADD3 UR5, UPT, UPT, UR5, 0x210, URZ ;  /* 0x0000021005057890 */ /* 0x000fe2000fffe0ff */
[----:B------:R-:W-:Y:S01]  /*6720*/  HADD2.F32 R58, -RZ, R61.H1_H1 ;  /* 0x3000003dff3a7230 */ /* 0x000fe20000004100 */
[----:B------:R-:W-:Y:S01]  /*6730*/  F2FP.F16.E4M3.UNPACK_B R77, R55 ;  /* 0x00000037ff4d723e */ /* 0x000fe200020006ff */
[----:B------:R-:W-:Y:S01]  /*6740*/  HADD2.F32 R70, -RZ, R70.H1_H1 ;  /* 0x30000046ff467230 */ /* 0x000fe20000004100 */
[----:B------:R-:W-:Y:S01]  /*6750*/  UPRMT UR5, UR37, 0x654, UR5 ;  /* 0x0000065425057896 */ /* 0x000fe20008000005 */
[--C-:B------:R-:W-:Y:S01]  /*6760*/  HADD2.F32 R73, -RZ, R74.reuse.H0_H0 ;  /* 0x2000004aff497230 */ /* 0x100fe20000004100 */
[----:B------:R-:W-:Y:S01]  /*6770*/  F2FP.F16.E4M3.UNPACK_B R62, R59 ;  /* 0x0000003bff3e723e */ /* 0x000fe200020006ff */
[----:B------:R-:W-:Y:S01]  /*6780*/  HADD2.F32 R74, -RZ, R74.H1_H1 ;  /* 0x3000004aff4a7230 */ /* 0x000fe20000004100 */
[----:B------:R-:W-:Y:S01]  /*6790*/  F2FP.F16.E4M3.UNPACK_B R78, R55.H1 ;  /* 0x00000037ff4e723e */ /* 0x000fe200030006ff */
[C---:B---3--:R-:W-:Y:S01]  /*67a0*/  FMUL R4, R47.reuse, R4 ;  /* 0x000000042f047220 */ /* 0x048fe20000400000 */
[C---:B------:R-:W-:Y:S01]  /*67b0*/  FMUL R5, R47.reuse, R5 ;  /* 0x000000052f057220 */ /* 0x040fe20000400000 */
[C---:B------:R-:W-:Y:S01]  /*67c0*/  FMUL R8, R47.reuse, R8 ;  /* 0x000000082f087220 */ /* 0x040fe20000400000 */
[----:B------:R-:W-:Y:S01]  /*67d0*/  FMUL R9, R47, R9 ;  /* 0x000000092f097220 */ /* 0x000fe20000400000 */
[----:B------:R-:W-:Y:S01]  /*67e0*/  SYNCS.ARRIVE.TRANS64.RED.A1T0 RZ, [UR5], RZ ;  /* 0x000000ffffff79a7 */ /* 0x000fe20008100405 */
[C---:B------:R-:W-:Y:S01]  /*67f0*/  FFMA R4, R49.reuse, R48, R4 ;  /* 0x0000003031047223 */ /* 0x040fe20000000004 */
[----:B------:R-:W-:Y:S01]  /*6800*/  FFMA R5, R49, R50, R5 ;  /* 0x0000003231057223 */ /* 0x000fe20000000005 */
[C---:B------:R-:W-:Y:S01]  /*6810*/  FMUL R12, R47.reuse, R12 ;  /* 0x0000000c2f0c7220 */ /* 0x040fe20000400000 */
        /* <DEDUP_REMOVED lines=9> */
[----:B------:R-:W-:Y:S02]  /*68b0*/  HADD2.F32 R48, -RZ, R77.H1_H1 ;  /* 0x3000004dff307230 */ /* 0x000fe40000004100 */
[C---:B------:R-:W-:Y:S01]  /*68c0*/  FMUL R28, R47.reuse, R32 ;  /* 0x000000202f1c7220 */ /* 0x040fe20000400000 */
[C---:B------:R-:W-:Y:S01]  /*68d0*/  FMUL R29, R47.reuse, R33 ;  /* 0x000000212f1d7220 */ /* 0x040fe20000400000 */
[C---:B------:R-:W-:Y:S01]  /*68e0*/  FMUL R6, R47.reuse, R6 ;  /* 0x000000062f067220 */ /* 0x040fe20000400000 */
[C---:B------:R-:W-:Y:S01]  /*68f0*/  FMUL R7, R47.reuse, R7 ;  /* 0x000000072f077220 */ /* 0x040fe20000400000 */
[--C-:B------:R-:W-:Y:S02]  /*6900*/  HADD2.F32 R55, -RZ, R57.reuse.H0_H0 ;  /* 0x20000039ff377230 */ /* 0x100fe40000004100 */
[----:B------:R-:W-:Y:S01]  /*6910*/  FMUL R10, R47, R10 ;  /* 0x0000000a2f0a7220 */ /* 0x000fe20000400000 */
[C---:B------:R-:W-:Y:S01]  /*6920*/  FFMA R6, R49.reuse, R51, R6 ;  /* 0x0000003331067223 */ /* 0x040fe20000000006 */
[----:B------:R-:W-:Y:S02]  /*6930*/  HADD2.F32 R56, -RZ, R57.H1_H1 ;  /* 0x30000039ff387230 */ /* 0x000fe40000004100 */
[C---:B------:R-:W-:Y:S01]  /*6940*/  FFMA R7, R49.reuse, R52, R7 ;  /* 0x0000003431077223 */ /* 0x040fe20000000007 */
[C---:B------:R-:W-:Y:S01]  /*6950*/  FFMA R8, R49.reuse, R53, R8 ;  /* 0x0000003531087223 */ /* 0x040fe20000000008 */
[C---:B------:R-:W-:Y:S01]  /*6960*/  FFMA R9, R49.reuse, R54, R9 ;  /* 0x0000003631097223 */ /* 0x040fe20000000009 */
[----:B------:R-:W-:Y:S02]  /*6970*/  HADD2.F32 R57, -RZ, R61.H0_H0 ;  /* 0x2000003dff397230 */ /* 0x000fe40000004100 */
[----:B------:R-:W-:Y:S01]  /*6980*/  FFMA R10, R49, R55, R10 ;  /* 0x00000037310a7223 */ /* 0x000fe2000000000a */
[----:B------:R-:W-:Y:S01]  /*6990*/  F2FP.SATFINITE.E4M3.F32.PACK_AB_MERGE_C R92, R7, R6, RZ ;  /* 0x00000006075c723e */ /* 0x000fe200048070ff */
[----:B------:R-:W-:Y:S02]  /*69a0*/  HADD2.F32 R61, -RZ, R62.H0_H0 ;  /* 0x2000003eff3d7230 */ /* 0x000fe40000004100 */
[----:B------:R-:W-:Y:S01]  /*69b0*/  FMUL R11, R47, R11 ;  /* 0x0000000b2f0b7220 */ /* 0x000fe20000400000 */
[----:B------:R-:W-:Y:S01]  /*69c0*/  F2FP.F16.E4M3.UNPACK_B R64, R59.H1 ;  /* 0x0000003bff40723e */ /* 0x000fe200030006ff */
[----:B------:R-:W-:Y:S01]  /*69d0*/  HADD2.F32 R59, -RZ, R60.H0_H0 ;  /* 0x2000003cff3b7230 */ /* 0x000fe20000004100 */
[----:B------:R-:W-:Y:S01]  /*69e0*/  F2FP.SATFINITE.E4M3.F32.PACK_AB_MERGE_C R92, R5, R4, R92 ;  /* 0x00000004055c723e */ /* 0x000fe2000480705c */
[C---:B------:R-:W-:Y:S01]  /*69f0*/  FFMA R11, R49.reuse, R56, R11 ;  /* 0x00000038310b7223 */ /* 0x040fe2000000000b */
[C---:B------:R-:W-:Y:S01]  /*6a00*/  FFMA R12, R49.reuse, R57, R12 ;  /* 0x00000039310c7223 */ /* 0x040fe2000000000c */
[----:B------:R-:W-:Y:S01]  /*6a10*/  FFMA R13, R49, R58, R13 ;  /* 0x0000003a310d7223 */ /* 0x000fe2000000000d */
[----:B------:R-:W-:Y:S02]  /*6a20*/  HADD2.F32 R62, -RZ, R62.H1_H1 ;  /* 0x3000003eff3e7230 */ /* 0x000fe40000004100 */
[----:B------:R-:W-:Y:S01]  /*6a30*/  FMUL R14, R47, R14 ;  /* 0x0000000e2f0e7220 */ /* 0x000fe20000400000 */
[----:B------:R-:W-:Y:S01]  /*6a40*/  HADD2.F32 R60, -RZ, R60.H1_H1 ;  /* 0x3000003cff3c7230 */ /* 0x000fe20000004100 */
[----:B------:R-:W-:Y:S01]  /*6a50*/  F2FP.SATFINITE.E4M3.F32.PACK_AB_MERGE_C R93, R11, R10, RZ ;  /* 0x0000000a0b5d723e */ /* 0x000fe200048070ff */
[----:B------:R-:W-:Y:S02]  /*6a60*/  HADD2.F32 R51, -RZ, R77.H0_H0 ;  /* 0x2000004dff337230 */ /* 0x000fe40000004100 */
[----:B------:R-:W-:Y:S01]  /*6a70*/  FFMA R14, R49, R59, R14 ;  /* 0x0000003b310e7223 */ /* 0x000fe2000000000e */
[----:B------:R-:W-:Y:S01]  /*6a80*/  FMUL R15, R47, R15 ;  /* 0x0000000f2f0f7220 */ /* 0x000fe20000400000 */
[--C-:B------:R-:W-:Y:S01]  /*6a90*/  HADD2.F32 R63, -RZ, R64.reuse.H0_H0 ;  /* 0x20000040ff3f7230 */ /* 0x100fe20000004100 */
[----:B------:R-:W-:Y:S01]  /*6aa0*/  F2FP.SATFINITE.E4M3.F32.PACK_AB_MERGE_C R93, R9, R8, R93 ;  /* 0x00000008095d723e */ /* 0x000fe2000480705d */
[----:B------:R-:W-:Y:S02]  /*6ab0*/  HADD2.F32 R64, -RZ, R64.H1_H1 ;  /* 0x30000040ff407230 */ /* 0x000fe40000004100 */
[C---:B------:R-:W-:Y:S01]  /*6ac0*/  FFMA R15, R49.reuse, R60, R15 ;  /* 0x0000003c310f7223 */ /* 0x040fe2000000000f */
[C---:B------:R-:W-:Y:S01]  /*6ad0*/  FFMA R16, R49.reuse, R61, R16 ;  /* 0x0000003d31107223 */ /* 0x040fe20000000010 */
[----:B------:R-:W-:Y:S01]  /*6ae0*/  FFMA R17, R49, R62, R17 ;  /* 0x0000003e31117223 */ /* 0x000fe20000000011 */
[C---:B------:R-:W-:Y:S01]  /*6af0*/  FMUL R18, R47.reuse, R18 ;  /* 0x000000122f127220 */ /* 0x040fe20000400000 */
[C---:B------:R-:W-:Y:S01]  /*6b00*/  FMUL R19, R47.reuse, R19 ;  /* 0x000000132f137220 */ /* 0x040fe20000400000 */
[--C-:B------:R-:W-:Y:S02]  /*6b10*/  HADD2.F32 R66, -RZ, R68.reuse.H0_H0 ;  /* 0x20000044ff427230 */ /* 0x100fe40000004100 */
[----:B------:R-:W-:Y:S01]  /*6b20*/  FMUL R3, R47, R22 ;  /* 0x000000162f037220 */ /* 0x000fe20000400000 */
[C---:B------:R-:W-:Y:S01]  /*6b30*/  FFMA R18, R49.reuse, R63, R18 ;  /* 0x0000003f31127223 */ /* 0x040fe20000000012 */
[----:B------:R-:W-:Y:S02]  /*6b40*/  HADD2.F32 R68, -RZ, R68.H1_H1 ;  /* 0x30000044ff447230 */ /* 0x000fe40000004100 */
[----:B------:R-:W-:Y:S01]  /*6b50*/  FFMA R19, R49, R64, R19 ;  /* 0x0000004031137223 */ /* 0x000fe20000000013 */
[----:B------:R-:W-:Y:S01]  /*6b60*/  FMUL R23, R47, R23 ;  /* 0x000000172f177220 */ /* 0x000fe20000400000 */
[C---:B------:R-:W-:Y:S01]  /*6b70*/  FFMA R0, R49.reuse, R65, R0 ;  /* 0x0000004131007223 */ /* 0x040fe20000000000 */
[C---:B------:R-:W-:Y:S01]  /*6b80*/  FFMA R2, R49.reuse, R67, R2 ;  /* 0x0000004331027223 */ /* 0x040fe20000000002 */
[--C-:B------:R-:W-:Y:S02]  /*6b90*/  HADD2.F32 R71, -RZ, R72.reuse.H0_H0 ;  /* 0x20000048ff477230 */ /* 0x100fe40000004100 */
[----:B------:R-:W-:Y:S01]  /*6ba0*/  FFMA R3, R49, R66, R3 ;  /* 0x0000004231037223 */ /* 0x000fe20000000003 */
[----:B------:R-:W-:Y:S02]  /*6bb0*/  HADD2.F32 R72, -RZ, R72.H1_H1 ;  /* 0x30000048ff487230 */ /* 0x000fe40000004100 */
[----:B------:R-:W-:Y:S01]  /*6bc0*/  FMUL R22, R47, R26 ;  /* 0x0000001a2f167220 */ /* 0x000fe20000400000 */
        /* <DEDUP_REMOVED lines=18> */
[----:B------:R-:W-:Y:S01]  /*6cf0*/  F2FP.SATFINITE.E4M3.F32.PACK_AB_MERGE_C R94, R15, R14, RZ ;  /* 0x0000000e0f5e723e */ /* 0x000fe200048070ff */
[----:B------:R-:W-:Y:S01]  /*6d00*/  FFMA R28, R49, R51, R28 ;  /* 0x00000033311c7223 */ /* 0x000fe2000000001c */
[----:B------:R-:W-:Y:S01]  /*6d10*/  F2FP.SATFINITE.E4M3.F32.PACK_AB_MERGE_C R95, R19, R18, RZ ;  /* 0x00000012135f723e */ /* 0x000fe200048070ff */
[C---:B------:R-:W-:Y:S01]  /*6d20*/  FFMA R29, R49.reuse, R48, R29 ;  /* 0x00000030311d7223 */ /* 0x040fe2000000001d */
[C---:B------:R-:W-:Y:S01]  /*6d30*/  FFMA R30, R49.reuse, R77, R30 ;  /* 0x0000004d311e7223 */ /* 0x040fe2000000001e */
[----:B------:R-:W-:Y:S01]  /*6d40*/  FFMA R35, R49, R50, R35 ;  /* 0x0000003231237223 */ /* 0x000fe20000000023 */
[----:B------:R-:W-:Y:S02]  /*6d50*/  F2FP.SATFINITE.E4M3.F32.PACK_AB_MERGE_C R94, R13, R12, R94 ;  /* 0x0000000c0d5e723e */ /* 0x000fe4000480705e */
[----:B------:R-:W-:Y:S02]  /*6d60*/  F2FP.SATFINITE.E4M3.F32.PACK_AB_MERGE_C R95, R17, R16, R95 ;  /* 0x00000010115f723e */ /* 0x000fe4000480705f */
[----:B------:R-:W-:Y:S02]  /*6d70*/  F2FP.SATFINITE.E4M3.F32.PACK_AB_MERGE_C R113, R23, R3, RZ ;  /* 0x000000031771723e */ /* 0x000fe400048070ff */
[----:B------:R-:W-:Y:S01]  /*6d80*/  F2FP.SATFINITE.E4M3.F32.PACK_AB_MERGE_C R114, R27, R22, RZ ;  /* 0x000000161b72723e */ /* 0x000fe200048070ff */
[----:B------:R1:W-:Y:S01]  /*6d90*/  STS.128 [R103+UR43+0x1400], R92 ;  /* 0x0014005c67007988 */ /* 0x0003e20008000c2b */
[----:B------:R-:W-:Y:S02]  /*6da0*/  F2FP.SATFINITE.E4M3.F32.PACK_AB_MERGE_C R116, R31, R26, RZ ;  /* 0x0000001a1f74723e */ /* 0x000fe400048070ff */
[----:B------:R-:W-:Y:S02]  /*6db0*/  F2FP.SATFINITE.E4M3.F32.PACK_AB_MERGE_C R117, R35, R30, RZ ;  /* 0x0000001e2375723e */ /* 0x000fe400048070ff */
[----:B------:R-:W-:Y:S02]  /*6dc0*/  F2FP.SATFINITE.E4M3.F32.PACK_AB_MERGE_C R112, R2, R0, R113 ;  /* 0x000000000270723e */ /* 0x000fe40004807071 */
[----:B------:R-:W-:Y:S02]  /*6dd0*/  F2FP.SATFINITE.E4M3.F32.PACK_AB_MERGE_C R113, R21, R20, R114 ;  /* 0x000000141571723e */ /* 0x000fe40004807072 */
[----:B------:R-:W-:Y:S02]  /*6de0*/  F2FP.SATFINITE.E4M3.F32.PACK_AB_MERGE_C R114, R25, R24, R116 ;  /* 0x000000181972723e */ /* 0x000fe40004807074 */
[----:B------:R-:W-:Y:S02]  /*6df0*/  F2FP.SATFINITE.E4M3.F32.PACK_AB_MERGE_C R115, R29, R28, R117 ;  /* 0x0000001c1d73723e */ /* 0x000fe40004807075 */
[----:B------:R-:W-:Y:S03]  /*6e00*/  IADD3 R116, PT, PT, R44, 0x1, RZ ;  /* 0x000000012c747810 */ /* 0x000fe60007ffe0ff */
[----:B------:R1:W-:Y:S01]  /*6e10*/  STS.128 [R102+0x1010], R112 ;  /* 0x0010107066007388 */ /* 0x0003e20000000c00 */
[----:B------:R-:W-:Y:S01]  /*6e20*/  @!PT LDS RZ, [RZ] ;  /* 0x00000000fffff984 */ /* 0x000fe20000000800 */
[----:B------:R-:W-:Y:S01]  /*6e30*/  @!PT LDS RZ, [RZ] ;  /* 0x00000000fffff984 */ /* 0x000fe20000000800 */
[----:B------:R-:W-:Y:S01]  /*6e40*/  @!PT LDS RZ, [RZ] ;  /* 0x00000000fffff984 */ /* 0x000fe20000000800 */
[----:B------:R-:W-:Y:S01]  /*6e50*/  @!PT LDS RZ, [RZ] ;  /* 0x00000000fffff984 */ /* 0x000fe20000000800 */
[----:B------:R3:W-:Y:S07]  /*6e60*/  MEMBAR.ALL.CTA ;  /* 0x0000000000007992 */ /* 0x0007ee0000008000 */
[----:B---3--:R-:W3:Y:S02]  /*6e70*/  FENCE.VIEW.ASYNC.S ;  /* 0x00000000000073c6 */ /* 0x008ee40000000000 */
[----:B---3--:R-:W-:Y:S06]  /*6e80*/  BAR.SYNC.DEFER_BLOCKING 0x1, 0x80 ;  /* 0x0042000000007b1d */ /* 0x008fec0000010000 */
[----:B------:R-:W-:Y:S05]  /*6e90*/  @P0 BRA `(.L_x_117) ;  /* 0x0000000000340947 */ /* 0x000fea0003800000 */
[----:B------:R-:W-:Y:S01]  /*6ea0*/  UIADD3 UR12, UPT, UPT, UR43, 0x1400, URZ ;  /* 0x000014002b0c7890 */ /* 0x000fe2000fffe0ff */
[----:B------:R-:W-:Y:S01]  /*6eb0*/  R2UR UR9, R91 ;  /* 0x000000005b0972ca */ /* 0x000fe200000e0000 */
[----:B------:R-:W-:Y:S01]  /*6ec0*/  UIADD3 UR10, UP0, UPT, UR46, 0x680, URZ ;  /* 0x000006802e0a7890 */ /* 0x000fe2000ff1e0ff */
[----:B------:R-:W-:Y:S01]  /*6ed0*/  R2UR UR8, R97 ;  /* 0x00000000610872ca */ /* 0x000fe200000e0000 */
[----:B------:R-:W-:Y:S02]  /*6ee0*/  UMOV UR7, UR36 ;  /* 0x0000002400077c82 */ /* 0x000fe40008000000 */
[----:B------:R-:W-:Y:S01]  /*6ef0*/  IMAD.U32 R109, RZ, RZ, UR12 ;  /* 0x0000000cff6d7e24 */ /* 0x000fe2000f8e00ff */
[----:B------:R-:W-:Y:S04]  /*6f00*/  UIADD3.X UR11, UPT, UPT, URZ, UR47, URZ, UP0, !UPT ;  /* 0x0000002fff0b7290 */ /* 0x000fe800087fe4ff */
[----:B------:R-:W-:Y:S03]  /*6f10*/  R2UR UR4, R109 ;  /* 0x000000006d0472ca */ /* 0x000fe600000e0000 */
[----:B------:R-:W-:Y:S02]  /*6f20*/  USHF.L.U32 UR5, UR9, 0x6, URZ ;  /* 0x0000000609057899 */ /* 0x000fe400080006ff */
[----:B------:R-:W-:Y:S09]  /*6f30*/  USHF.L.U32 UR6, UR8, 0x6, URZ ;  /* 0x0000000608067899 */ /* 0x000ff200080006ff */
[----:B------:R3:W-:Y:S01]  /*6f40*/  UTMASTG.3D [UR4], [UR10] ;  /* 0x000000040a0073b5 */ /* 0x0007e20008010000 */
[----:B------:R0:W-:Y:S01]  /*6f50*/  UTMACMDFLUSH ;  /* 0x00000000000079b7 */ /* 0x0001e20000000000 */
[----:B---3--:R-:W-:Y:S04]  /*6f60*/  DEPBAR.LE SB0, 0x0 ;  /* 0x000080000000791a */ /* 0x008fe80000000000 */
.L_x_117:
[----:B------:R-:W-:Y:S05]  /*6f70*/  BSYNC.RECONVERGENT B0 ;  /* 0x0000000000007941 */ /* 0x000fea0003800200 */
.L_x_116:
[----:B------:R-:W-:Y:S01]  /*6f80*/  BAR.SYNC.DEFER_BLOCKING 0x1, 0x80 ;  /* 0x0042000000007b1d */ /* 0x000fe20000010000 */
[----:B------:R-:W-:Y:S01]  /*6f90*/  ISETP.NE.AND P2, PT, R110, RZ, PT ;  /* 0x000000ff6e00720c */ /* 0x000fe20003f45270 */
[----:B------:R-:W-:Y:S01]  /*6fa0*/  IMAD.IADD R91, R43, 0x1, R79 ;  /* 0x000000012b5b7824 */ /* 0x000fe200078e024f */
[----:B------:R-:W-:Y:S01]  /*6fb0*/  ISETP.NE.AND P0, PT, R111, 0x2, PT ;  /* 0x000000026f00780c */ /* 0x000fe20003f05270 */
[----:B------:R-:W-:Y:S01]  /*6fc0*/  IMAD.IADD R97, R45, 0x1, R90 ;  /* 0x000000012d617824 */ /* 0x000fe200078e025a */
[----:B------:R-:W-:Y:S02]  /*6fd0*/  ISETP.NE.AND P1, PT, R116, 0x4, PT ;  /* 0x000000047400780c */ /* 0x000fe40003f25270 */
[----:B------:R-:W-:Y:S02]  /*6fe0*/  SEL R0, RZ, 0x1, P0 ;  /* 0x00000001ff007807 */ /* 0x000fe40000000000 */
[----:B------:R-:W-:Y:S02]  /*6ff0*/  SEL R3, RZ, 0x1, P1 ;  /* 0x00000001ff037807 */ /* 0x000fe40000800000 */
[----:B------:R-:W-:Y:S02]  /*7000*/  LOP3.LUT R107, R107, R0, RZ, 0x3c, !PT ;  /* 0x000000006b6b7212 */ /* 0x000fe400078e3cff */
[----:B------:R-:W-:Y:S02]  /*7010*/  LOP3.LUT R108, R108, R3, RZ, 0x3c, !PT ;  /* 0x000000036c6c7212 */ /* 0x000fe400078e3cff */
[----:B------:R-:W-:Y:S02]  /*7020*/  @P2 R2UR UR36, R105 ;  /* 0x00000000692422ca */ /* 0x000fe400000e0000 */
[----:B------:R-:W-:Y:S02]  /*7030*/  SEL R111, R111, RZ, P0 ;  /* 0x000000ff6f6f7207 */ /* 0x000fe40000000000 */
[----:B------:R-:W-:Y:S01]  /*7040*/  SEL R44, R116, RZ, P1 ;  /* 0x000000ff742c7207 */ /* 0x000fe20000800000 */
[----:B------:R-:W-:Y:S10]  /*7050*/  @P2 BRA `(.L_x_118) ;  /* 0xffffffe400842947 */ /* 0x000ff4000383ffff */
[----:B------:R-:W-:Y:S05]  /*7060*/  EXIT ;  /* 0x000000000000794d */ /* 0x000fea0003800000 */
.L_x_20:
[----:B--2---:R2:W1:Y:S02]  /*7070*/  SYNCS.PHASECHK.TRANS64.TRYWAIT P0, [R3+URZ+0x240], R2 ;  /* 0x00024002030075a7 */ /* 0x00446400080011ff */
[----:B-1----:R-:W-:Y:S05]  /*7080*/  @!P0 NANOSLEEP.SYNCS 0x989680 ;  /* 0x009896800000895d */ /* 0x002fea0003900000 */
[----:B------:R-:W1:Y:S02]  /*7090*/  @!P0 SYNCS.PHASECHK.TRANS64 P0, [R3+URZ+0x240], R2 ;  /* 0x00024002030085a7 */ /* 0x000e6400080010ff */
[----:B-1----:R-:W-:Y:S05]  /*70a0*/  @!P0 BRA `(.L_x_20) ;  /* 0xfffffffc00f08947 */ /* 0x002fea000383ffff */
[----:B------:R-:W-:Y:S05]  /*70b0*/  BRA `(.L_x_119) ;  /* 0xffffffa400f47947 */ /* 0x000fea000383ffff */
.L_x_23:
[----:B-1----:R-:W-:-:S07]  /*70c0*/  MOV R2, UR33 ;  /* 0x0000002100027c02 */ /* 0x002fce0008000f00 */
.L_x_120:
[----:B-1----:R1:W2:Y:S02]  /*70d0*/  SYNCS.PHASECHK.TRANS64.TRYWAIT P0, [R2+URZ+0xd8], R5 ;  /* 0x0000d805020075a7 */ /* 0x0022a400080011ff */
[----:B--2---:R-:W-:Y:S05]  /*70e0*/  @!P0 NANOSLEEP.SYNCS 0x989680 ;  /* 0x009896800000895d */ /* 0x004fea0003900000 */
[----:B------:R-:W2:Y:S02]  /*70f0*/  @!P0 SYNCS.PHASECHK.TRANS64 P0, [R2+URZ+0xd8], R5 ;  /* 0x0000d805020085a7 */ /* 0x000ea400080010ff */
[----:B--2---:R-:W-:Y:S05]  /*7100*/  @!P0 BRA `(.L_x_120) ;  /* 0xfffffffc00f08947 */ /* 0x004fea000383ffff */
[----:B------:R-:W-:Y:S05]  /*7110*/  BRA `(.L_x_22) ;  /* 0xffffffa800447947 */ /* 0x000fea000383ffff */
.L_x_29:
[----:B-1----:R-:W-:-:S07]  /*7120*/  MOV R2, UR17 ;  /* 0x0000001100027c02 */ /* 0x002fce0008000f00 */
.L_x_121:
[----:B-1----:R1:W2:Y:S02]  /*7130*/  SYNCS.PHASECHK.TRANS64.TRYWAIT P0, [R2+URZ+0xd8], R5 ;  /* 0x0000d805020075a7 */ /* 0x0022a400080011ff */
[----:B--2---:R-:W-:Y:S05]  /*7140*/  @!P0 NANOSLEEP.SYNCS 0x989680 ;  /* 0x009896800000895d */ /* 0x004fea0003900000 */
[----:B------:R-:W2:Y:S02]  /*7150*/  @!P0 SYNCS.PHASECHK.TRANS64 P0, [R2+URZ+0xd8], R5 ;  /* 0x0000d805020085a7 */ /* 0x000ea400080010ff */
[----:B--2---:R-:W-:Y:S05]  /*7160*/  @!P0 BRA `(.L_x_121) ;  /* 0xfffffffc00f08947 */ /* 0x004fea000383ffff */
[----:B------:R-:W-:Y:S05]  /*7170*/  BRA `(.L_x_28) ;  /* 0xffffffa800e87947 */ /* 0x000fea000383ffff */
.L_x_33:
[----:B-1----:R1:W2:Y:S02]  /*7180*/  SYNCS.PHASECHK.TRANS64.TRYWAIT P0, [R2+URZ+0x1d0], R3 ;  /* 0x0001d003020075a7 */ /* 0x0022a400080011ff */
[----:B--2---:R-:W-:Y:S05]  /*7190*/  @!P0 NANOSLEEP.SYNCS 0x989680 ;  /* 0x009896800000895d */ /* 0x004fea0003900000 */
[----:B------:R-:W2:Y:S02]  /*71a0*/  @!P0 SYNCS.PHASECHK.TRANS64 P0, [R2+URZ+0x1d0], R3 ;  /* 0x0001d003020085a7 */ /* 0x000ea400080010ff */
[----:B--2---:R-:W-:Y:S05]  /*71b0*/  @!P0 BRA `(.L_x_33) ;  /* 0xfffffffc00f08947 */ /* 0x004fea000383ffff */
[----:B------:R-:W-:Y:S05]  /*71c0*/  BRA `(.L_x_122) ;  /* 0xffffffac00747947 */ /* 0x000fea000383ffff */
.L_x_37:
[----:B----4-:R-:W-:-:S07]  /*71d0*/  MOV R0, UR5 ;  /* 0x0000000500007c02 */ /* 0x010fce0008000f00 */
.L_x_123:
[----:B-1----:R1:W2:Y:S02]  /*71e0*/  SYNCS.PHASECHK.TRANS64.TRYWAIT P0, [R0+URZ], R3 ;  /* 0x00000003000075a7 */ /* 0x0022a400080011ff */
[----:B--2---:R-:W-:Y:S05]  /*71f0*/  @!P0 NANOSLEEP.SYNCS 0x989680 ;  /* 0x009896800000895d */ /* 0x004fea0003900000 */
[----:B------:R-:W2:Y:S02]  /*7200*/  @!P0 SYNCS.PHASECHK.TRANS64 P0, [R0+URZ], R3 ;  /* 0x00000003000085a7 */ /* 0x000ea400080010ff */
[----:B--2---:R-:W-:Y:S05]  /*7210*/  @!P0 BRA `(.L_x_123) ;  /* 0xfffffffc00f08947 */ /* 0x004fea000383ffff */
[----:B------:R-:W-:Y:S05]  /*7220*/  BRA `(.L_x_124) ;  /* 0xffffffb000e47947 */ /* 0x000fea000383ffff */
.L_x_38:
[----:B----4-:R-:W-:-:S07]  /*7230*/  MOV R0, UR5 ;  /* 0x0000000500007c02 */ /* 0x010fce0008000f00 */
.L_x_125:
[----:B-1----:R1:W2:Y:S02]  /*7240*/  SYNCS.PHASECHK.TRANS64.TRYWAIT P0, [R0+URZ], R3 ;  /* 0x00000003000075a7 */ /* 0x0022a400080011ff */
[----:B--2---:R-:W-:Y:S05]  /*7250*/  @!P0 NANOSLEEP.SYNCS 0x989680 ;  /* 0x009896800000895d */ /* 0x004fea0003900000 */
[----:B------:R-:W2:Y:S02]  /*7260*/  @!P0 SYNCS.PHASECHK.TRANS64 P0, [R0+URZ], R3 ;  /* 0x00000003000085a7 */ /* 0x000ea400080010ff */
[----:B--2---:R-:W-:Y:S05]  /*7270*/  @!P0 BRA `(.L_x_125) ;  /* 0xfffffffc00f08947 */ /* 0x004fea000383ffff */
[----:B------:R-:W-:Y:S05]  /*7280*/  BRA `(.L_x_126) ;  /* 0xffffffb000f07947 */ /* 0x000fea000383ffff */
.L_x_39:
[----:B----4-:R-:W-:-:S07]  /*7290*/  MOV R0, UR5 ;  /* 0x0000000500007c02 */ /* 0x010fce0008000f00 */
.L_x_127:
[----:B-1----:R1:W2:Y:S02]  /*72a0*/  SYNCS.PHASECHK.TRANS64.TRYWAIT P0, [R0+URZ], R3 ;  /* 0x00000003000075a7 */ /* 0x0022a400080011ff */
[----:B--2---:R-:W-:Y:S05]  /*72b0*/  @!P0 NANOSLEEP.SYNCS 0x989680 ;  /* 0x009896800000895d */ /* 0x004fea0003900000 */
[----:B------:R-:W2:Y:S02]  /*72c0*/  @!P0 SYNCS.PHASECHK.TRANS64 P0, [R0+URZ], R3 ;  /* 0x00000003000085a7 */ /* 0x000ea400080010ff */
[----:B--2---:R-:W-:Y:S05]  /*72d0*/  @!P0 BRA `(.L_x_127) ;  /* 0xfffffffc00f08947 */ /* 0x004fea000383ffff */
[----:B------:R-:W-:Y:S05]  /*72e0*/  BRA `(.L_x_128) ;  /* 0xffffffb000fc7947 */ /* 0x000fea000383ffff */
.L_x_40:
[----:B----4-:R-:W-:-:S07]  /*72f0*/  MOV R0, UR5 ;  /* 0x0000000500007c02 */ /* 0x010fce0008000f00 */
.L_x_129:
[----:B-1----:R1:W2:Y:S02]  /*7300*/  SYNCS.PHASECHK.TRANS64.TRYWAIT P0, [R0+URZ], R3 ;  /* 0x00000003000075a7 */ /* 0x0022a400080011ff */
[----:B--2---:R-:W-:Y:S05]  /*7310*/  @!P0 NANOSLEEP.SYNCS 0x989680 ;  /* 0x009896800000895d */ /* 0x004fea0003900000 */
[----:B------:R-:W2:Y:S02]  /*7320*/  @!P0 SYNCS.PHASECHK.TRANS64 P0, [R0+URZ], R3 ;  /* 0x00000003000085a7 */ /* 0x000ea400080010ff */
[----:B--2---:R-:W-:Y:S05]  /*7330*/  @!P0 BRA `(.L_x_129) ;  /* 0xfffffffc00f08947 */ /* 0x004fea000383ffff */
[----:B------:R-:W-:Y:S05]  /*7340*/  BRA `(.L_x_130) ;  /* 0xffffffb400087947 */ /* 0x000fea000383ffff */
.L_x_41:
[----:B----4-:R-:W-:-:S07]  /*7350*/  MOV R0, UR5 ;  /* 0x0000000500007c02 */ /* 0x010fce0008000f00 */
.L_x_131:
[----:B-1----:R1:W2:Y:S02]  /*7360*/  SYNCS.PHASECHK.TRANS64.TRYWAIT P0, [R0+URZ], R3 ;  /* 0x00000003000075a7 */ /* 0x0022a400080011ff */
[----:B--2---:R-:W-:Y:S05]  /*7370*/  @!P0 NANOSLEEP.SYNCS 0x989680 ;  /* 0x009896800000895d */ /* 0x004fea0003900000 */
[----:B------:R-:W2:Y:S02]  /*7380*/  @!P0 SYNCS.PHASECHK.TRANS64 P0, [R0+URZ], R3 ;  /* 0x00000003000085a7 */ /* 0x000ea400080010ff */
[----:B--2---:R-:W-:Y:S05]  /*7390*/  @!P0 BRA `(.L_x_131) ;  /* 0xfffffffc00f08947 */ /* 0x004fea000383ffff */
[----:B------:R-:W-:Y:S05]  /*73a0*/  BRA `(.L_x_132) ;  /* 0xffffffb400147947 */ /* 0x000fea000383ffff */
.L_x_42:
[----:B----4-:R-:W-:-:S07]  /*73b0*/  MOV R0, UR5 ;  /* 0x0000000500007c02 */ /* 0x010fce0008000f00 */
.L_x_133:
[----:B-1----:R1:W2:Y:S02]  /*73c0*/  SYNCS.PHASECHK.TRANS64.TRYWAIT P0, [R0+URZ], R3 ;  /* 0x00000003000075a7 */ /* 0x0022a400080011ff */
[----:B--2---:R-:W-:Y:S05]  /*73d0*/  @!P0 NANOSLEEP.SYNCS 0x989680 ;  /* 0x009896800000895d */ /* 0x004fea0003900000 */
[----:B------:R-:W2:Y:S02]  /*73e0*/  @!P0 SYNCS.PHASECHK.TRANS64 P0, [R0+URZ], R3 ;  /* 0x00000003000085a7 */ /* 0x000ea400080010ff */
[----:B--2---:R-:W-:Y:S05]  /*73f0*/  @!P0 BRA `(.L_x_133) ;  /* 0xfffffffc00f08947 */ /* 0x004fea000383ffff */
[----:B------:R-:W-:Y:S05]  /*7400*/  BRA `(.L_x_134) ;  /* 0xffffffb400207947 */ /* 0x000fea000383ffff */
.L_x_43:
[----:B----4-:R-:W-:-:S07]  /*7410*/  MOV R0, UR5 ;  /* 0x0000000500007c02 */ /* 0x010fce0008000f00 */
.L_x_135:
[----:B-1----:R1:W2:Y:S02]  /*7420*/  SYNCS.PHASECHK.TRANS64.TRYWAIT P0, [R0+URZ], R3 ;  /* 0x00000003000075a7 */ /* 0x0022a400080011ff */
[----:B--2---:R-:W-:Y:S05]  /*7430*/  @!P0 NANOSLEEP.SYNCS 0x989680 ;  /* 0x009896800000895d */ /* 0x004fea0003900000 */
[----:B------:R-:W2:Y:S02]  /*7440*/  @!P0 SYNCS.PHASECHK.TRANS64 P0, [R0+URZ], R3 ;  /* 0x00000003000085a7 */ /* 0x000ea400080010ff */
[----:B--2---:R-:W-:Y:S05]  /*7450*/  @!P0 BRA `(.L_x_135) ;  /* 0xfffffffc00f08947 */ /* 0x004fea000383ffff */
[----:B------:R-:W-:Y:S05]  /*7460*/  BRA `(.L_x_136) ;  /* 0xffffffb4002c7947 */ /* 0x000fea000383ffff */
.L_x_44:
[----:B----4-:R-:W-:-:S07]  /*7470*/  MOV R0, UR5 ;  /* 0x0000000500007c02 */ /* 0x010fce0008000f00 */
.L_x_137:
[----:B-1----:R1:W2:Y:S02]  /*7480*/  SYNCS.PHASECHK.TRANS64.TRYWAIT P0, [R0+URZ], R3 ;  /* 0x00000003000075a7 */ /* 0x0022a400080011ff */
[----:B--2---:R-:W-:Y:S05]  /*7490*/  @!P0 NANOSLEEP.SYNCS 0x989680 ;  /* 0x009896800000895d */ /* 0x004fea0003900000 */
[----:B------:R-:W2:Y:S02]  /*74a0*/  @!P0 SYNCS.PHASECHK.TRANS64 P0, [R0+URZ], R3 ;  /* 0x00000003000085a7 */ /* 0x000ea400080010ff */
[----:B--2---:R-:W-:Y:S05]  /*74b0*/  @!P0 BRA `(.L_x_137) ;  /* 0xfffffffc00f08947 */ /* 0x004fea000383ffff */
[----:B------:R-:W-:Y:S05]  /*74c0*/  BRA `(.L_x_138) ;  /* 0xffffffb400387947 */ /* 0x000fea000383ffff */
.L_x_45:
[----:B----4-:R-:W-:-:S07]  /*74d0*/  MOV R0, UR5 ;  /* 0x0000000500007c02 */ /* 0x010fce0008000f00 */
.L_x_139:
[----:B-1----:R1:W2:Y:S02]  /*74e0*/  SYNCS.PHASECHK.TRANS64.TRYWAIT P0, [R0+URZ], R3 ;  /* 0x00000003000075a7 */ /* 0x0022a400080011ff */
[----:B--2---:R-:W-:Y:S05]  /*74f0*/  @!P0 NANOSLEEP.SYNCS 0x989680 ;  /* 0x009896800000895d */ /* 0x004fea0003900000 */
[----:B------:R-:W2:Y:S02]  /*7500*/  @!P0 SYNCS.PHASECHK.TRANS64 P0, [R0+URZ], R3 ;  /* 0x00000003000085a7 */ /* 0x000ea400080010ff */
[----:B--2---:R-:W-:Y:S05]  /*7510*/  @!P0 BRA `(.L_x_139) ;  /* 0xfffffffc00f08947 */ /* 0x004fea000383ffff */
[----:B------:R-:W-:Y:S05]  /*7520*/  BRA `(.L_x_140) ;  /* 0xffffffb400447947 */ /* 0x000fea000383ffff */
.L_x_46:
[----:B----4-:R-:W-:-:S07]  /*7530*/  MOV R0, UR5 ;  /* 0x0000000500007c02 */ /* 0x010fce0008000f00 */
.L_x_141:
[----:B-1----:R1:W2:Y:S02]  /*7540*/  SYNCS.PHASECHK.TRANS64.TRYWAIT P0, [R0+URZ], R3 ;  /* 0x00000003000075a7 */ /* 0x0022a400080011ff */
[----:B--2---:R-:W-:Y:S05]  /*7550*/  @!P0 NANOSLEEP.SYNCS 0x989680 ;  /* 0x009896800000895d */ /* 0x004fea0003900000 */
[----:B------:R-:W2:Y:S02]  /*7560*/  @!P0 SYNCS.PHASECHK.TRANS64 P0, [R0+URZ], R3 ;  /* 0x00000003000085a7 */ /* 0x000ea400080010ff */
[----:B--2---:R-:W-:Y:S05]  /*7570*/  @!P0 BRA `(.L_x_141) ;  /* 0xfffffffc00f08947 */ /* 0x004fea000383ffff */
[----:B------:R-:W-:Y:S05]  /*7580*/  BRA `(.L_x_142) ;  /* 0xffffffb400507947 */ /* 0x000fea000383ffff */
.L_x_47:
[----:B----4-:R-:W-:-:S07]  /*7590*/  MOV R0, UR5 ;  /* 0x0000000500007c02 */ /* 0x010fce0008000f00 */
.L_x_143:
[----:B-1----:R1:W2:Y:S02]  /*75a0*/  SYNCS.PHASECHK.TRANS64.TRYWAIT P0, [R0+URZ], R3 ;  /* 0x00000003000075a7 */ /* 0x0022a400080011ff */
[----:B--2---:R-:W-:Y:S05]  /*75b0*/  @!P0 NANOSLEEP.SYNCS 0x989680 ;  /* 0x009896800000895d */ /* 0x004fea0003900000 */
[----:B------:R-:W2:Y:S02]  /*75c0*/  @!P0 SYNCS.PHASECHK.TRANS64 P0, [R0+URZ], R3 ;  /* 0x00000003000085a7 */ /* 0x000ea400080010ff */
[----:B--2---:R-:W-:Y:S05]  /*75d0*/  @!P0 BRA `(.L_x_143) ;  /* 0xfffffffc00f08947 */ /* 0x004fea000383ffff */
[----:B------:R-:W-:Y:S05]  /*75e0*/  BRA `(.L_x_144) ;  /* 0xffffffb4005c7947 */ /* 0x000fea000383ffff */
.L_x_48:
[----:B----4-:R-:W-:-:S07]  /*75f0*/  MOV R0, UR5 ;  /* 0x0000000500007c02 */ /* 0x010fce0008000f00 */
.L_x_145:
[----:B-1----:R1:W2:Y:S02]  /*7600*/  SYNCS.PHASECHK.TRANS64.TRYWAIT P0, [R0+URZ], R3 ;  /* 0x00000003000075a7 */ /* 0x0022a400080011ff */
[----:B--2---:R-:W-:Y:S05]  /*7610*/  @!P0 NANOSLEEP.SYNCS 0x989680 ;  /* 0x009896800000895d */ /* 0x004fea0003900000 */
[----:B------:R-:W2:Y:S02]  /*7620*/  @!P0 SYNCS.PHASECHK.TRANS64 P0, [R0+URZ], R3 ;  /* 0x00000003000085a7 */ /* 0x000ea400080010ff */
[----:B--2---:R-:W-:Y:S05]  /*7630*/  @!P0 BRA `(.L_x_145) ;  /* 0xfffffffc00f08947 */ /* 0x004fea000383ffff */
[----:B------:R-:W-:Y:S05]  /*7640*/  BRA `(.L_x_146) ;  /* 0xffffffb400687947 */ /* 0x000fea000383ffff */
.L_x_49:
[----:B----4-:R-:W-:-:S07]  /*7650*/  MOV R0, UR5 ;  /* 0x0000000500007c02 */ /* 0x010fce0008000f00 */
.L_x_147:
[----:B-1----:R1:W2:Y:S02]  /*7660*/  SYNCS.PHASECHK.TRANS64.TRYWAIT P0, [R0+URZ], R3 ;  /* 0x00000003000075a7 */ /* 0x0022a400080011ff */
[----:B--2---:R-:W-:Y:S05]  /*7670*/  @!P0 NANOSLEEP.SYNCS 0x989680 ;  /* 0x009896800000895d */ /* 0x004fea0003900000 */
[----:B------:R-:W2:Y:S02]  /*7680*/  @!P0 SYNCS.PHASECHK.TRANS64 P0, [R0+URZ], R3 ;  /* 0x00000003000085a7 */ /* 0x000ea400080010ff */
[----:B--2---:R-:W-:Y:S05]  /*7690*/  @!P0 BRA `(.L_x_147) ;  /* 0xfffffffc00f08947 */ /* 0x004fea000383ffff */
[----:B------:R-:W-:Y:S05]  /*76a0*/  BRA `(.L_x_148) ;  /* 0xffffffb400747947 */ /* 0x000fea000383ffff */
.L_x_50:
[----:B----4-:R-:W-:-:S07]  /*76b0*/  MOV R0, UR5 ;  /* 0x0000000500007c02 */ /* 0x010fce0008000f00 */
.L_x_149:
[----:B-1----:R1:W2:Y:S02]  /*76c0*/  SYNCS.PHASECHK.TRANS64.TRYWAIT P0, [R0+URZ], R3 ;  /* 0x00000003000075a7 */ /* 0x0022a400080011ff */
[----:B--2---:R-:W-:Y:S05]  /*76d0*/  @!P0 NANOSLEEP.SYNCS 0x989680 ;  /* 0x009896800000895d */ /* 0x004fea0003900000 */
[----:B------:R-:W2:Y:S02]  /*76e0*/  @!P0 SYNCS.PHASECHK.TRANS64 P0, [R0+URZ], R3 ;  /* 0x00000003000085a7 */ /* 0x000ea400080010ff */
[----:B--2---:R-:W-:Y:S05]  /*76f0*/  @!P0 BRA `(.L_x_149) ;  /* 0xfffffffc00f08947 */ /* 0x004fea000383ffff */
[----:B------:R-:W-:Y:S05]  /*7700*/  BRA `(.L_x_150) ;  /* 0xffffffb400807947 */ /* 0x000fea000383ffff */
.L_x_51:
[----:B----4-:R-:W-:-:S07]  /*7710*/  MOV R0, UR5 ;  /* 0x0000000500007c02 */ /* 0x010fce0008000f00 */
.L_x_151:
[----:B-1----:R1:W2:Y:S02]  /*7720*/  SYNCS.PHASECHK.TRANS64.TRYWAIT P0, [R0+URZ], R3 ;  /* 0x00000003000075a7 */ /* 0x0022a400080011ff */
[----:B--2---:R-:W-:Y:S05]  /*7730*/  @!P0 NANOSLEEP.SYNCS 0x989680 ;  /* 0x009896800000895d */ /* 0x004fea0003900000 */
[----:B------:R-:W2:Y:S02]  /*7740*/  @!P0 SYNCS.PHASECHK.TRANS64 P0, [R0+URZ], R3 ;  /* 0x00000003000085a7 */ /* 0x000ea400080010ff */
[----:B--2---:R-:W-:Y:S05]  /*7750*/  @!P0 BRA `(.L_x_151) ;  /* 0xfffffffc00f08947 */ /* 0x004fea000383ffff */
[----:B------:R-:W-:Y:S05]  /*7760*/  BRA `(.L_x_152) ;  /* 0xffffffb4008c7947 */ /* 0x000fea000383ffff */
.L_x_52:
[----:B----4-:R-:W-:-:S07]  /*7770*/  MOV R0, UR5 ;  /* 0x0000000500007c02 */ /* 0x010fce0008000f00 */
.L_x_153:
[----:B-1----:R1:W2:Y:S02]  /*7780*/  SYNCS.PHASECHK.TRANS64.TRYWAIT P0, [R0+URZ], R3 ;  /* 0x00000003000075a7 */ /* 0x0022a400080011ff */
[----:B--2---:R-:W-:Y:S05]  /*7790*/  @!P0 NANOSLEEP.SYNCS 0x989680 ;  /* 0x009896800000895d */ /* 0x004fea0003900000 */
[----:B------:R-:W2:Y:S02]  /*77a0*/  @!P0 SYNCS.PHASECHK.TRANS64 P0, [R0+URZ], R3 ;  /* 0x00000003000085a7 */ /* 0x000ea400080010ff */
[----:B--2---:R-:W-:Y:S05]  /*77b0*/  @!P0 BRA `(.L_x_153) ;  /* 0xfffffffc00f08947 */ /* 0x004fea000383ffff */
[----:B------:R-:W-:Y:S05]  /*77c0*/  BRA `(.L_x_154) ;  /* 0xffffffb400987947 */ /* 0x000fea000383ffff */
.L_x_53:
[----:B----4-:R-:W-:-:S07]  /*77d0*/  MOV R0, UR5 ;  /* 0x0000000500007c02 */ /* 0x010fce0008000f00 */
.L_x_155:
[----:B-1----:R1:W2:Y:S02]  /*77e0*/  SYNCS.PHASECHK.TRANS64.TRYWAIT P0, [R0+URZ], R3 ;  /* 0x00000003000075a7 */ /* 0x0022a400080011ff */
[----:B--2---:R-:W-:Y:S05]  /*77f0*/  @!P0 NANOSLEEP.SYNCS 0x989680 ;  /* 0x009896800000895d */ /* 0x004fea0003900000 */
[----:B------:R-:W2:Y:S02]  /*7800*/  @!P0 SYNCS.PHASECHK.TRANS64 P0, [R0+URZ], R3 ;  /* 0x00000003000085a7 */ /* 0x000ea400080010ff */
[----:B--2---:R-:W-:Y:S05]  /*7810*/  @!P0 BRA `(.L_x_155) ;  /* 0xfffffffc00f08947 */ /* 0x004fea000383ffff */
[----:B------:R-:W-:Y:S05]  /*7820*/  BRA `(.L_x_156) ;  /* 0xffffffb400a47947 */ /* 0x000fea000383ffff */
.L_x_54:
[----:B----4-:R-:W-:-:S07]  /*7830*/  MOV R0, UR5 ;  /* 0x0000000500007c02 */ /* 0x010fce0008000f00 */
.L_x_157:
[----:B-1----:R1:W2:Y:S02]  /*7840*/  SYNCS.PHASECHK.TRANS64.TRYWAIT P0, [R0+URZ], R3 ;  /* 0x00000003000075a7 */ /* 0x0022a400080011ff */
[----:B--2---:R-:W-:Y:S05]  /*7850*/  @!P0 NANOSLEEP.SYNCS 0x989680 ;  /* 0x009896800000895d */ /* 0x004fea0003900000 */
[----:B------:R-:W2:Y:S02]  /*7860*/  @!P0 SYNCS.PHASECHK.TRANS64 P0, [R0+URZ], R3 ;  /* 0x00000003000085a7 */ /* 0x000ea400080010ff */
[----:B--2---:R-:W-:Y:S05]  /*7870*/  @!P0 BRA `(.L_x_157) ;  /* 0xfffffffc00f08947 */ /* 0x004fea000383ffff */
[----:B------:R-:W-:Y:S05]  /*7880*/  BRA `(.L_x_158) ;  /* 0xffffffb400b07947 */ /* 0x000fea000383ffff */
.L_x_55:
[----:B----4-:R-:W-:-:S07]  /*7890*/  MOV R0, UR5 ;  /* 0x0000000500007c02 */ /* 0x010fce0008000f00 */
.L_x_159:
[----:B-1----:R1:W2:Y:S02]  /*78a0*/  SYNCS.PHASECHK.TRANS64.TRYWAIT P0, [R0+URZ], R3 ;  /* 0x00000003000075a7 */ /* 0x0022a400080011ff */
[----:B--2---:R-:W-:Y:S05]  /*78b0*/  @!P0 NANOSLEEP.SYNCS 0x989680 ;  /* 0x009896800000895d */ /* 0x004fea0003900000 */
[----:B------:R-:W2:Y:S02]  /*78c0*/  @!P0 SYNCS.PHASECHK.TRANS64 P0, [R0+URZ], R3 ;  /* 0x00000003000085a7 */ /* 0x000ea400080010ff */
[----:B--2---:R-:W-:Y:S05]  /*78d0*/  @!P0 BRA `(.L_x_159) ;  /* 0xfffffffc00f08947 */ /* 0x004fea000383ffff */
[----:B------:R-:W-:Y:S05]  /*78e0*/  BRA `(.L_x_160) ;  /* 0xffffffb400bc7947 */ /* 0x000fea000383ffff */
.L_x_56:
[----:B----4-:R-:W-:-:S07]  /*78f0*/  MOV R0, UR5 ;  /* 0x0000000500007c02 */ /* 0x010fce0008000f00 */
.L_x_161:
[----:B-1----:R1:W2:Y:S02]  /*7900*/  SYNCS.PHASECHK.TRANS64.TRYWAIT P0, [R0+URZ], R3 ;  /* 0x00000003000075a7 */ /* 0x0022a400080011ff */
[----:B--2---:R-:W-:Y:S05]  /*7910*/  @!P0 NANOSLEEP.SYNCS 0x989680 ;  /* 0x009896800000895d */ /* 0x004fea0003900000 */
[----:B------:R-:W2:Y:S02]  /*7920*/  @!P0 SYNCS.PHASECHK.TRANS64 P0, [R0+URZ], R3 ;  /* 0x00000003000085a7 */ /* 0x000ea400080010ff */
[----:B--2---:R-:W-:Y:S05]  /*7930*/  @!P0 BRA `(.L_x_161) ;  /* 0xfffffffc00f08947 */ /* 0x004fea000383ffff */
[----:B------:R-:W-:Y:S05]  /*7940*/  BRA `(.L_x_162) ;  /* 0xffffffb400c87947 */ /* 0x000fea000383ffff */
.L_x_57:
[----:B----4-:R-:W-:-:S07]  /*7950*/  MOV R0, UR5 ;  /* 0x0000000500007c02 */ /* 0x010fce0008000f00 */
.L_x_163:
[----:B-1----:R1:W2:Y:S02]  /*7960*/  SYNCS.PHASECHK.TRANS64.TRYWAIT P0, [R0+URZ], R3 ;  /* 0x00000003000075a7 */ /* 0x0022a400080011ff */
[----:B--2---:R-:W-:Y:S05]  /*7970*/  @!P0 NANOSLEEP.SYNCS 0x989680 ;  /* 0x009896800000895d */ /* 0x004fea0003900000 */
[----:B------:R-:W2:Y:S02]  /*7980*/  @!P0 SYNCS.PHASECHK.TRANS64 P0, [R0+URZ], R3 ;  /* 0x00000003000085a7 */ /* 0x000ea400080010ff */
[----:B--2---:R-:W-:Y:S05]  /*7990*/  @!P0 BRA `(.L_x_163) ;  /* 0xfffffffc00f08947 */ /* 0x004fea000383ffff */
[----:B------:R-:W-:Y:S05]  /*79a0*/  BRA `(.L_x_164) ;  /* 0xffffffb400d47947 */ /* 0x000fea000383ffff */
.L_x_58:
[----:B----4-:R-:W-:-:S07]  /*79b0*/  MOV R0, UR5 ;  /* 0x0000000500007c02 */ /* 0x010fce0008000f00 */
.L_x_165:
[----:B-1----:R1:W2:Y:S02]  /*79c0*/  SYNCS.PHASECHK.TRANS64.TRYWAIT P0, [R0+URZ], R3 ;  /* 0x00000003000075a7 */ /* 0x0022a400080011ff */
[----:B--2---:R-:W-:Y:S05]  /*79d0*/  @!P0 NANOSLEEP.SYNCS 0x989680 ;  /* 0x009896800000895d */ /* 0x004fea0003900000 */
[----:B------:R-:W2:Y:S02]  /*79e0*/  @!P0 SYNCS.PHASECHK.TRANS64 P0, [R0+URZ], R3 ;  /* 0x00000003000085a7 */ /* 0x000ea400080010ff */
[----:B--2---:R-:W-:Y:S05]  /*79f0*/  @!P0 BRA `(.L_x_165) ;  /* 0xfffffffc00f08947 */ /* 0x004fea000383ffff */
[----:B------:R-:W-:Y:S05]  /*7a00*/  BRA `(.L_x_166) ;  /* 0xffffffb400e07947 */ /* 0x000fea000383ffff */
.L_x_59:
[----:B----4-:R-:W-:-:S07]  /*7a10*/  MOV R0, UR5 ;  /* 0x0000000500007c02 */ /* 0x010fce0008000f00 */
.L_x_167:
[----:B-1----:R1:W2:Y:S02]  /*7a20*/  SYNCS.PHASECHK.TRANS64.TRYWAIT P0, [R0+URZ], R3 ;  /* 0x00000003000075a7 */ /* 0x0022a400080011ff */
[----:B--2---:R-:W-:Y:S05]  /*7a30*/  @!P0 NANOSLEEP.SYNCS 0x989680 ;  /* 0x009896800000895d */ /* 0x004fea0003900000 */
[----:B------:R-:W2:Y:S02]  /*7a40*/  @!P0 SYNCS.PHASECHK.TRANS64 P0, [R0+URZ], R3 ;  /* 0x00000003000085a7 */ /* 0x000ea400080010ff */
[----:B--2---:R-:W-:Y:S05]  /*7a50*/  @!P0 BRA `(.L_x_167) ;  /* 0xfffffffc00f08947 */ /* 0x004fea000383ffff */
[----:B------:R-:W-:Y:S05]  /*7a60*/  BRA `(.L_x_168) ;  /* 0xffffffb400ec7947 */ /* 0x000fea000383ffff */
.L_x_60:
[----:B----4-:R-:W-:-:S07]  /*7a70*/  MOV R0, UR5 ;  /* 0x0000000500007c02 */ /* 0x010fce0008000f00 */
.L_x_169:
[----:B-1----:R1:W2:Y:S02]  /*7a80*/  SYNCS.PHASECHK.TRANS64.TRYWAIT P0, [R0+URZ], R3 ;  /* 0x00000003000075a7 */ /* 0x0022a400080011ff */
[----:B--2---:R-:W-:Y:S05]  /*7a90*/  @!P0 NANOSLEEP.SYNCS 0x989680 ;  /* 0x009896800000895d */ /* 0x004fea0003900000 */
[----:B------:R-:W2:Y:S02]  /*7aa0*/  @!P0 SYNCS.PHASECHK.TRANS64 P0, [R0+URZ], R3 ;  /* 0x00000003000085a7 */ /* 0x000ea400080010ff */
[----:B--2---:R-:W-:Y:S05]  /*7ab0*/  @!P0 BRA `(.L_x_169) ;  /* 0xfffffffc00f08947 */ /* 0x004fea000383ffff */
[----:B------:R-:W-:Y:S05]  /*7ac0*/  BRA `(.L_x_170) ;  /* 0xffffffb400f87947 */ /* 0x000fea000383ffff */
.L_x_61:
[----:B----4-:R-:W-:-:S07]  /*7ad0*/  MOV R0, UR5 ;  /* 0x0000000500007c02 */ /* 0x010fce0008000f00 */
.L_x_171:
[----:B-1----:R1:W2:Y:S02]  /*7ae0*/  SYNCS.PHASECHK.TRANS64.TRYWAIT P0, [R0+URZ], R3 ;  /* 0x00000003000075a7 */ /* 0x0022a400080011ff */
[----:B--2---:R-:W-:Y:S05]  /*7af0*/  @!P0 NANOSLEEP.SYNCS 0x989680 ;  /* 0x009896800000895d */ /* 0x004fea0003900000 */
[----:B------:R-:W2:Y:S02]  /*7b00*/  @!P0 SYNCS.PHASECHK.TRANS64 P0, [R0+URZ], R3 ;  /* 0x00000003000085a7 */ /* 0x000ea400080010ff */
[----:B--2---:R-:W-:Y:S05]  /*7b10*/  @!P0 BRA `(.L_x_171) ;  /* 0xfffffffc00f08947 */ /* 0x004fea000383ffff */
[----:B------:R-:W-:Y:S05]  /*7b20*/  BRA `(.L_x_172) ;  /* 0xffffffb800047947 */ /* 0x000fea000383ffff */
.L_x_62:
[----:B----4-:R-:W-:-:S07]  /*7b30*/  MOV R0, UR5 ;  /* 0x0000000500007c02 */ /* 0x010fce0008000f00 */
.L_x_173:
[----:B-1----:R1:W2:Y:S02]  /*7b40*/  SYNCS.PHASECHK.TRANS64.TRYWAIT P0, [R0+URZ], R3 ;  /* 0x00000003000075a7 */ /* 0x0022a400080011ff */
[----:B--2---:R-:W-:Y:S05]  /*7b50*/  @!P0 NANOSLEEP.SYNCS 0x989680 ;  /* 0x009896800000895d */ /* 0x004fea0003900000 */
[----:B------:R-:W2:Y:S02]  /*7b60*/  @!P0 SYNCS.PHASECHK.TRANS64 P0, [R0+URZ], R3 ;  /* 0x00000003000085a7 */ /* 0x000ea400080010ff */
[----:B--2---:R-:W-:Y:S05]  /*7b70*/  @!P0 BRA `(.L_x_173) ;  /* 0xfffffffc00f08947 */ /* 0x004fea000383ffff */
[----:B------:R-:W-:Y:S05]  /*7b80*/  BRA `(.L_x_174) ;  /* 0xffffffb800107947 */ /* 0x000fea000383ffff */
.L_x_65:
[----:B-1----:R1:W2:Y:S02]  /*7b90*/  SYNCS.PHASECHK.TRANS64.TRYWAIT P0, [R0+URZ+0x230], R5 ;  /* 0x00023005000075a7 */ /* 0x0022a400080011ff */
[----:B--2---:R-:W-:Y:S05]  /*7ba0*/  @!P0 NANOSLEEP.SYNCS 0x989680 ;  /* 0x009896800000895d */ /* 0x004fea0003900000 */
[----:B------:R-:W2:Y:S02]  /*7bb0*/  @!P0 SYNCS.PHASECHK.TRANS64 P0, [R0+URZ+0x230], R5 ;  /* 0x00023005000085a7 */ /* 0x000ea400080010ff */
[----:B--2---:R-:W-:Y:S05]  /*7bc0*/  @!P0 BRA `(.L_x_65) ;  /* 0xfffffffc00f08947 */ /* 0x004fea000383ffff */
[----:B------:R-:W-:Y:S05]  /*7bd0*/  BRA `(.L_x_175) ;  /* 0xffffffb8006c7947 */ /* 0x000fea000383ffff */
.L_x_66:
[----:B------:R-:W-:-:S07]  /*7be0*/  MOV R0, UR5 ;  /* 0x0000000500007c02 */ /* 0x000fce0008000f00 */
.L_x_176:
[----:B-1----:R1:W2:Y:S02]  /*7bf0*/  SYNCS.PHASECHK.TRANS64.TRYWAIT P0, [R0+URZ+0x1e0], R5 ;  /* 0x0001e005000075a7 */ /* 0x0022a400080011ff */
[----:B--2---:R-:W-:Y:S05]  /*7c00*/  @!P0 NANOSLEEP.SYNCS 0x989680 ;  /* 0x009896800000895d */ /* 0x004fea0003900000 */
[----:B------:R-:W2:Y:S02]  /*7c10*/  @!P0 SYNCS.PHASECHK.TRANS64 P0, [R0+URZ+0x1e0], R5 ;  /* 0x0001e005000085a7 */ /* 0x000ea400080010ff */
[----:B--2---:R-:W-:Y:S05]  /*7c20*/  @!P0 BRA `(.L_x_176) ;  /* 0xfffffffc00f08947 */ /* 0x004fea000383ffff */
[----:B------:R-:W-:Y:S05]  /*7c30*/  BRA `(.L_x_177) ;  /* 0xffffffb8007c7947 */ /* 0x000fea000383ffff */
.L_x_67:
[----:B-1----:R1:W2:Y:S02]  /*7c40*/  SYNCS.PHASECHK.TRANS64.TRYWAIT P1, [R0+URZ+0x1d0], R5 ;  /* 0x0001d005000075a7 */ /* 0x0022a400080211ff */
[----:B--2---:R-:W-:Y:S05]  /*7c50*/  @!P1 NANOSLEEP.SYNCS 0x989680 ;  /* 0x009896800000995d */ /* 0x004fea0003900000 */
[----:B------:R-:W2:Y:S02]  /*7c60*/  @!P1 SYNCS.PHASECHK.TRANS64 P1, [R0+URZ+0x1d0], R5 ;  /* 0x0001d005000095a7 */ /* 0x000ea400080210ff */
[----:B--2---:R-:W-:Y:S05]  /*7c70*/  @!P1 BRA `(.L_x_67) ;  /* 0xfffffffc00f09947 */ /* 0x004fea000383ffff */
[----:B------:R-:W-:Y:S05]  /*7c80*/  BRA `(.L_x_178) ;  /* 0xffffffb800ac7947 */ /* 0x000fea000383ffff */
.L_x_70:
[----:B------:R-:W-:-:S07]  /*7c90*/  MOV R0, UR5 ;  /* 0x0000000500007c02 */ /* 0x000fce0008000f00 */
.L_x_179:
[----:B-1----:R1:W2:Y:S02]  /*7ca0*/  SYNCS.PHASECHK.TRANS64.TRYWAIT P0, [R0+URZ+0x1e0], R3 ;  /* 0x0001e003000075a7 */ /* 0x0022a400080011ff */
[----:B--2---:R-:W-:Y:S05]  /*7cb0*/  @!P0 NANOSLEEP.SYNCS 0x989680 ;  /* 0x009896800000895d */ /* 0x004fea0003900000 */
[----:B------:R-:W2:Y:S02]  /*7cc0*/  @!P0 SYNCS.PHASECHK.TRANS64 P0, [R0+URZ+0x1e0], R3 ;  /* 0x0001e003000085a7 */ /* 0x000ea400080010ff */
[----:B--2---:R-:W-:Y:S05]  /*7cd0*/  @!P0 BRA `(.L_x_179) ;  /* 0xfffffffc00f08947 */ /* 0x004fea000383ffff */
[----:B------:R-:W-:Y:S05]  /*7ce0*/  BRA `(.L_x_69) ;  /* 0xffffffbc00007947 */ /* 0x000fea000383ffff */
.L_x_77:
[----:B-1----:R1:W2:Y:S02]  /*7cf0*/  SYNCS.PHASECHK.TRANS64.TRYWAIT P1, [R0+URZ+0x1d0], R5 ;  /* 0x0001d005000075a7 */ /* 0x0022a400080211ff */
[----:B--2---:R-:W-:Y:S05]  /*7d00*/  @!P1 NANOSLEEP.SYNCS 0x989680 ;  /* 0x009896800000995d */ /* 0x004fea0003900000 */
[----:B------:R-:W2:Y:S02]  /*7d10*/  @!P1 SYNCS.PHASECHK.TRANS64 P1, [R0+URZ+0x1d0], R5 ;  /* 0x0001d005000095a7 */ /* 0x000ea400080210ff */
[----:B--2---:R-:W-:Y:S05]  /*7d20*/  @!P1 BRA `(.L_x_77) ;  /* 0xfffffffc00f09947 */ /* 0x004fea000383ffff */
[----:B------:R-:W-:Y:S05]  /*7d30*/  BRA `(.L_x_180) ;  /* 0xffffffc0005c7947 */ /* 0x000fea000383ffff */
.L_x_78:
[----:B------:R-:W-:-:S07]  /*7d40*/  MOV R3, UR8 ;  /* 0x0000000800037c02 */ /* 0x000fce0008000f00 */
.L_x_181:
[----:B-1----:R1:W2:Y:S02]  /*7d50*/  SYNCS.PHASECHK.TRANS64.TRYWAIT P0, [R3+URZ+0x210], R0 ;  /* 0x00021000030075a7 */ /* 0x0022a400080011ff */
[----:B--2---:R-:W-:Y:S05]  /*7d60*/  @!P0 NANOSLEEP.SYNCS 0x989680 ;  /* 0x009896800000895d */ /* 0x004fea0003900000 */
[----:B------:R-:W2:Y:S02]  /*7d70*/  @!P0 SYNCS.PHASECHK.TRANS64 P0, [R3+URZ+0x210], R0 ;  /* 0x00021000030085a7 */ /* 0x000ea400080010ff */
[----:B--2---:R-:W-:Y:S05]  /*7d80*/  @!P0 BRA `(.L_x_181) ;  /* 0xfffffffc00f08947 */ /* 0x004fea000383ffff */
[----:B------:R-:W-:Y:S05]  /*7d90*/  BRA `(.L_x_182) ;  /* 0xffffffc000ac7947 */ /* 0x000fea000383ffff */
.L_x_81:
[----:B------:R-:W-:Y:S07]  /*7da0*/  MOV R0, UR7 ;  /* 0x0000000700007c02 */ /* 0x000fee0008000f00 */
.L_x_183:
[----:B-1----:R1:W2:Y:S02]  /*7db0*/  SYNCS.PHASECHK.TRANS64.TRYWAIT P0, [R0+URZ], R3 ;  /* 0x00000003000075a7 */ /* 0x0022a400080011ff */
[----:B--2---:R-:W-:Y:S05]  /*7dc0*/  @!P0 NANOSLEEP.SYNCS 0x989680 ;  /* 0x009896800000895d */ /* 0x004fea0003900000 */
[----:B------:R-:W2:Y:S02]  /*7dd0*/  @!P0 SYNCS.PHASECHK.TRANS64 P0, [R0+URZ], R3 ;  /* 0x00000003000085a7 */ /* 0x000ea400080010ff */
[----:B--2---:R-:W-:Y:S05]  /*7de0*/  @!P0 BRA `(.L_x_183) ;  /* 0xfffffffc00f08947 */ /* 0x004fea000383ffff */
[----:B------:R-:W-:Y:S05]  /*7df0*/  BRA `(.L_x_80) ;  /* 0xffffffc000c87947 */ /* 0x000fea000383ffff */
.L_x_84:
[----:B------:R-:W-:-:S07]  /*7e00*/  MOV R0, UR5 ;  /* 0x0000000500007c02 */ /* 0x000fce0008000f00 */
.L_x_184:
[----:B--2---:R2:W3:Y:S02]  /*7e10*/  SYNCS.PHASECHK.TRANS64.TRYWAIT P0, [R0+URZ], R3 ;  /* 0x00000003000075a7 */ /* 0x0044e400080011ff */
[----:B---3--:R-:W-:Y:S05]  /*7e20*/  @!P0 NANOSLEEP.SYNCS 0x989680 ;  /* 0x009896800000895d */ /* 0x008fea0003900000 */
[----:B------:R-:W3:Y:S02]  /*7e30*/  @!P0 SYNCS.PHASECHK.TRANS64 P0, [R0+URZ], R3 ;  /* 0x00000003000085a7 */ /* 0x000ee400080010ff */
[----:B---3--:R-:W-:Y:S05]  /*7e40*/  @!P0 BRA `(.L_x_184) ;  /* 0xfffffffc00f08947 */ /* 0x008fea000383ffff */
[----:B------:R-:W-:Y:S05]  /*7e50*/  BRA `(.L_x_185) ;  /* 0xffffffc4007c7947 */ /* 0x000fea000383ffff */
.L_x_85:
[----:B------:R-:W-:-:S07]  /*7e60*/  MOV R0, UR5 ;  /* 0x0000000500007c02 */ /* 0x000fce0008000f00 */
.L_x_186:
[----:B-1----:R1:W2:Y:S02]  /*7e70*/  SYNCS.PHASECHK.TRANS64.TRYWAIT P0, [R0+URZ], R3 ;  /* 0x00000003000075a7 */ /* 0x0022a400080011ff */
[----:B--2---:R-:W-:Y:S05]  /*7e80*/  @!P0 NANOSLEEP.SYNCS 0x989680 ;  /* 0x009896800000895d */ /* 0x004fea0003900000 */
[----:B------:R-:W2:Y:S02]  /*7e90*/  @!P0 SYNCS.PHASECHK.TRANS64 P0, [R0+URZ], R3 ;  /* 0x00000003000085a7 */ /* 0x000ea400080010ff */
[----:B--2---:R-:W-:Y:S05]  /*7ea0*/  @!P0 BRA `(.L_x_186) ;  /* 0xfffffffc00f08947 */ /* 0x004fea000383ffff */
[----:B------:R-:W-:Y:S05]  /*7eb0*/  BRA `(.L_x_187) ;  /* 0xffffffc400887947 */ /* 0x000fea000383ffff */
.L_x_86:
[----:B------:R-:W-:-:S07]  /*7ec0*/  MOV R0, UR5 ;  /* 0x0000000500007c02 */ /* 0x000fce0008000f00 */
.L_x_188:
[----:B-1----:R1:W2:Y:S02]  /*7ed0*/  SYNCS.PHASECHK.TRANS64.TRYWAIT P0, [R0+URZ], R3 ;  /* 0x00000003000075a7 */ /* 0x0022a400080011ff */
[----:B--2---:R-:W-:Y:S05]  /*7ee0*/  @!P0 NANOSLEEP.SYNCS 0x989680 ;  /* 0x009896800000895d */ /* 0x004fea0003900000 */
[----:B------:R-:W2:Y:S02]  /*7ef0*/  @!P0 SYNCS.PHASECHK.TRANS64 P0, [R0+URZ], R3 ;  /* 0x00000003000085a7 */ /* 0x000ea400080010ff */
[----:B--2---:R-:W-:Y:S05]  /*7f00*/  @!P0 BRA `(.L_x_188) ;  /* 0xfffffffc00f08947 */ /* 0x004fea000383ffff */
[----:B------:R-:W-:Y:S05]  /*7f10*/  BRA `(.L_x_189) ;  /* 0xffffffc400947947 */ /* 0x000fea000383ffff */
.L_x_87:
[----:B------:R-:W-:-:S07]  /*7f20*/  MOV R0, UR7 ;  /* 0x0000000700007c02 */ /* 0x000fce0008000f00 */
.L_x_190:
[----:B-1----:R1:W2:Y:S02]  /*7f30*/  SYNCS.PHASECHK.TRANS64.TRYWAIT P0, [R0+URZ], R3 ;  /* 0x00000003000075a7 */ /* 0x0022a400080011ff */
[----:B--2---:R-:W-:Y:S05]  /*7f40*/  @!P0 NANOSLEEP.SYNCS 0x989680 ;  /* 0x009896800000895d */ /* 0x004fea0003900000 */
[----:B------:R-:W2:Y:S02]  /*7f50*/  @!P0 SYNCS.PHASECHK.TRANS64 P0, [R0+URZ], R3 ;  /* 0x00000003000085a7 */ /* 0x000ea400080010ff */
[----:B--2---:R-:W-:Y:S05]  /*7f60*/  @!P0 BRA `(.L_x_190) ;  /* 0xfffffffc00f08947 */ /* 0x004fea000383ffff */
[----:B------:R-:W-:Y:S05]  /*7f70*/  BRA `(.L_x_191) ;  /* 0xffffffc400a07947 */ /* 0x000fea000383ffff */
.L_x_92:
[----:B---3--:R3:W1:Y:S02]  /*7f80*/  SYNCS.PHASECHK.TRANS64.TRYWAIT P0, [R0+URZ+0x1d0], R3 ;  /* 0x0001d003000075a7 */ /* 0x00866400080011ff */
[----:B-1----:R-:W-:Y:S05]  /*7f90*/  @!P0 NANOSLEEP.SYNCS 0x989680 ;  /* 0x009896800000895d */ /* 0x002fea0003900000 */
[----:B------:R-:W1:Y:S02]  /*7fa0*/  @!P0 SYNCS.PHASECHK.TRANS64 P0, [R0+URZ+0x1d0], R3 ;  /* 0x0001d003000085a7 */ /* 0x000e6400080010ff */
[----:B-1----:R-:W-:Y:S05]  /*7fb0*/  @!P0 BRA `(.L_x_92) ;  /* 0xfffffffc00f08947 */ /* 0x002fea000383ffff */
[----:B------:R-:W-:Y:S05]  /*7fc0*/  BRA `(.L_x_192) ;  /* 0xffffffc8009c7947 */ /* 0x000fea000383ffff */
.L_x_95:
[----:B------:R-:W-:Y:S07]  /*7fd0*/  MOV R0, UR6 ;  /* 0x0000000600007c02 */ /* 0x000fee0008000f00 */
.L_x_193:
[----:B-1----:R1:W3:Y:S02]  /*7fe0*/  SYNCS.PHASECHK.TRANS64.TRYWAIT P0, [R0+URZ+0x1c8], R3 ;  /* 0x0001c803000075a7 */ /* 0x0022e400080011ff */
[----:B---3--:R-:W-:Y:S05]  /*7ff0*/  @!P0 NANOSLEEP.SYNCS 0x989680 ;  /* 0x009896800000895d */ /* 0x008fea0003900000 */
[----:B------:R-:W3:Y:S02]  /*8000*/  @!P0 SYNCS.PHASECHK.TRANS64 P0, [R0+URZ+0x1c8], R3 ;  /* 0x0001c803000085a7 */ /* 0x000ee400080010ff */
[----:B---3--:R-:W-:Y:S05]  /*8010*/  @!P0 BRA `(.L_x_193) ;  /* 0xfffffffc00f08947 */ /* 0x008fea000383ffff */
[----:B------:R-:W-:Y:S05]  /*8020*/  BRA `(.L_x_94) ;  /* 0xffffffcc00887947 */ /* 0x000fea000383ffff */
.L_x_98:
[----:B------:R-:W-:Y:S07]  /*8030*/  MOV R3, UR6 ;  /* 0x0000000600037c02 */ /* 0x000fee0008000f00 */
.L_x_194:
[----:B-1----:R1:W2:Y:S02]  /*8040*/  SYNCS.PHASECHK.TRANS64.TRYWAIT P2, [R3+URZ+0x1b8], R26 ;  /* 0x0001b81a030075a7 */ /* 0x0022a400080411ff */
[----:B--2---:R-:W-:Y:S05]  /*8050*/  @!P2 NANOSLEEP.SYNCS 0x989680 ;  /* 0x009896800000a95d */ /* 0x004fea0003900000 */
[----:B------:R-:W2:Y:S02]  /*8060*/  @!P2 SYNCS.PHASECHK.TRANS64 P2, [R3+URZ+0x1b8], R26 ;  /* 0x0001b81a0300a5a7 */ /* 0x000ea400080410ff */
[----:B--2---:R-:W-:Y:S05]  /*8070*/  @!P2 BRA `(.L_x_194) ;  /* 0xfffffffc00f0a947 */ /* 0x004fea000383ffff */
[----:B------:R-:W-:Y:S05]  /*8080*/  BRA `(.L_x_195) ;  /* 0xffffffd0001c7947 */ /* 0x000fea000383ffff */
.L_x_101:
[----:B--2---:R2:W4:Y:S02]  /*8090*/  SYNCS.PHASECHK.TRANS64.TRYWAIT P0, [R0+URZ+0x1d0], R3 ;  /* 0x0001d003000075a7 */ /* 0x00452400080011ff */
[----:B----4-:R-:W-:Y:S05]  /*80a0*/  @!P0 NANOSLEEP.SYNCS 0x989680 ;  /* 0x009896800000895d */ /* 0x010fea0003900000 */
[----:B------:R-:W4:Y:S02]  /*80b0*/  @!P0 SYNCS.PHASECHK.TRANS64 P0, [R0+URZ+0x1d0], R3 ;  /* 0x0001d003000085a7 */ /* 0x000f2400080010ff */
[----:B----4-:R-:W-:Y:S05]  /*80c0*/  @!P0 BRA `(.L_x_101) ;  /* 0xfffffffc00f08947 */ /* 0x010fea000383ffff */
[----:B------:R-:W-:Y:S05]  /*80d0*/  BRA `(.L_x_196) ;  /* 0xffffffd400787947 */ /* 0x000fea000383ffff */
.L_x_112:
[----:B-1----:R-:W-:Y:S04]  /*80e0*/  MOV R0, UR43 ;  /* 0x0000002b00007c02 */ /* 0x002fe80008000f00 */
[----:B------:R1:W2:Y:S03]  /*80f0*/  SYNCS.PHASECHK.TRANS64.TRYWAIT P1, [R0+URZ+0x1b0], R3 ;  /* 0x0001b003000075a7 */ /* 0x0002a600080211ff */
[----:B--2---:R-:W-:Y:S05]  /*8100*/  @!P1 NANOSLEEP.SYNCS 0x989680 ;  /* 0x009896800000995d */ /* 0x004fea0003900000 */
[----:B------:R-:W2:Y:S02]  /*8110*/  @!P1 SYNCS.PHASECHK.TRANS64 P1, [R0+URZ+0x1b0], R3 ;  /* 0x0001b003000095a7 */ /* 0x000ea400080210ff */
[----:B--2---:R-:W-:Y:S05]  /*8120*/  @!P1 BRA `(.L_x_112) ;  /* 0xfffffffc00ec9947 */ /* 0x004fea000383ffff */
[----:B------:R-:W-:Y:S05]  /*8130*/  BRA `(.L_x_111) ;  /* 0xffffffe0006c7947 */ /* 0x000fea000383ffff */
.L_x_114:
[----:B-1----:R1:W4:Y:S02]  /*8140*/  SYNCS.PHASECHK.TRANS64.TRYWAIT P1, [R92+URZ+0x1f0], R7 ;  /* 0x0001f0075c0075a7 */ /* 0x00232400080211ff */
[----:B----4-:R-:W-:Y:S05]  /*8150*/  @!P1 NANOSLEEP.SYNCS 0x989680 ;  /* 0x009896800000995d */ /* 0x010fea0003900000 */
[----:B------:R-:W4:Y:S02]  /*8160*/  @!P1 SYNCS.PHASECHK.TRANS64 P1, [R92+URZ+0x1f0], R7 ;  /* 0x0001f0075c0095a7 */ /* 0x000f2400080210ff */
[----:B----4-:R-:W-:Y:S05]  /*8170*/  @!P1 BRA `(.L_x_114) ;  /* 0xfffffffc00f09947 */ /* 0x010fea000383ffff */
[----:B------:R-:W-:Y:S05]  /*8180*/  BRA `(.L_x_113) ;  /* 0xffffffe000a87947 */ /* 0x000fea000383ffff */
        .weak           $__internal_0_$__cuda_sm10x_tcgen05_guardrail_trap_col_being_dealloced_not_returned_by_alloc
        .type           $__internal_0_$__cuda_sm10x_tcgen05_guardrail_trap_col_being_dealloced_not_returned_by_alloc,@function
        .size           $__internal_0_$__cuda_sm10x_tcgen05_guardrail_trap_col_being_dealloced_not_returned_by_alloc,($__internal_1_$__cuda_sm10x_tcgen05_guardrail_trap_phase_invalid_during_alloc - $__internal_0_$__cuda_sm10x_tcgen05_guardrail_trap_col_being_dealloced_not_returned_by_alloc)
$__internal_0_$__cuda_sm10x_tcgen05_guardrail_trap_col_being_dealloced_not_returned_by_alloc:
[----:B------:R-:W-:Y:S05]  /*8190*/  BPT.TRAP 0x1 ;  /* 0x000000040000795c */ /* 0x000fea0000300000 */
[----:B------:R-:W-:-:S04]  /*81a0*/  HFMA2 R3, -RZ, RZ, 0, 0 ;  /* 0x00000000ff037431 */ /* 0x000fc800000001ff */
[----:B------:R-:W-:Y:S05]  /*81b0*/  RET.REL.NODEC R2 `(_ZN7cutlass13device_kernelINS_4gemm6kernel13GemmUniversalIN4cute5tupleIJiiiiEEENS1_10collective13CollectiveMmaINS1_35MainloopSm100TmaUmmaWarpSpecializedILi27ELi2ELi4ENS5_IJNS4_1CILi1EEESB_SB_EEEEENS5_IJNSA_ILi64EEESE_SE_EEENS_12float_e4m3_tENS5_IJSB_llEEENS_12float_e5m2_tENS5_IJlSB_lEEENS4_8TiledMMAINS4_8MMA_AtomIJNS4_10MMA_TraitsINS4_19SM100_MMA_F8F6F4_SSEJSG_SI_fSE_SE_NS4_17integral_constantINS4_4UMMA5MajorELSQ_1EEENSO_ISQ_LSQ_0EEENSO_INSP_7ScaleInELST_0EEESU_EEEEEENS4_6LayoutISC_NS5_IJNSA_ILi0EEESY_SY_EEEEENS5_IJNS4_10UnderscoreES11_S11_EEEEENS4_13SM90_TMA_LOADENS4_14ComposedLayoutINS4_7SwizzleILi2ELi4ELi3EEENS4_18smem_ptr_flag_bitsILi8EEENSX_INS5_IJSE_NSA_ILi8EEEEEENS5_IJSB_SE_EEEEEEEvNS4_8identityES14_NS15_IS17_S19_NSX_INS5_IJS1A_SE_EEENS5_IJSE_SB_EEEEEEEvS1F_EENS_8epilogue10collective18CollectiveEpilogueINS1L_23Sm100TmaWarpSpecializedILi1ELi1ELi32ELb0ELb0EEEJSF_NS5_IJNSX_ISE_SB_EES1Q_EEESG_SJ_SG_SJ_NS1L_6fusion15FusionCallbacksIS1P_NS1S_17LinearCombinationISG_fSG_fLNS_15FloatRoundStyleE2EEESF_S1R_JEEENS4_5SM1004TMEM4LOAD26SM100_TMEM_LOAD_16dp32b32xES14_S1J_NS4_39AutoVectorizingCopyWithAssumedAlignmentILi128EEENS4_14SM90_TMA_STOREES1J_S23_S23_EEEvvEEEEvNT_6ParamsE) ;  /* 0xffffff7c02907950 */ /* 0x000fea0003c3ffff */
        .weak           $__internal_1_$__cuda_sm10x_tcgen05_guardrail_trap_phase_invalid_during_alloc
        .type           $__internal_1_$__cuda_sm10x_tcgen05_guardrail_trap_phase_invalid_during_alloc,@function
        .size           $__internal_1_$__cuda_sm10x_tcgen05_guardrail_trap_phase_invalid_during_alloc,($__internal_2_$__cuda_sm10x_tcgen05_guardrail_trap_unallocated_columns_being_dealloced - $__internal_1_$__cuda_sm10x_tcgen05_guardrail_trap_phase_invalid_during_alloc)
$__internal_1_$__cuda_sm10x_tcgen05_guardrail_trap_phase_invalid_during_alloc:
[----:B------:R-:W-:Y:S05]  /*81c0*/  BPT.TRAP 0x1 ;  /* 0x000000040000795c */ /* 0x000fea0000300000 */
[----:B------:R-:W-:-:S04]  /*81d0*/  MOV R3, 0x0 ;  /* 0x0000000000037802 */ /* 0x000fc80000000f00 */
[----:B------:R-:W-:Y:S05]  /*81e0*/  RET.REL.NODEC R2 `(_ZN7cutlass13device_kernelINS_4gemm6kernel13GemmUniversalIN4cute5tupleIJiiiiEEENS1_10collective13CollectiveMmaINS1_35MainloopSm100TmaUmmaWarpSpecializedILi27ELi2ELi4ENS5_IJNS4_1CILi1EEESB_SB_EEEEENS5_IJNSA_ILi64EEESE_SE_EEENS_12float_e4m3_tENS5_IJSB_llEEENS_12float_e5m2_tENS5_IJlSB_lEEENS4_8TiledMMAINS4_8MMA_AtomIJNS4_10MMA_TraitsINS4_19SM100_MMA_F8F6F4_SSEJSG_SI_fSE_SE_NS4_17integral_constantINS4_4UMMA5MajorELSQ_1EEENSO_ISQ_LSQ_0EEENSO_INSP_7ScaleInELST_0EEESU_EEEEEENS4_6LayoutISC_NS5_IJNSA_ILi0EEESY_SY_EEEEENS5_IJNS4_10UnderscoreES11_S11_EEEEENS4_13SM90_TMA_LOADENS4_14ComposedLayoutINS4_7SwizzleILi2ELi4ELi3EEENS4_18smem_ptr_flag_bitsILi8EEENSX_INS5_IJSE_NSA_ILi8EEEEEENS5_IJSB_SE_EEEEEEEvNS4_8identityES14_NS15_IS17_S19_NSX_INS5_IJS1A_SE_EEENS5_IJSE_SB_EEEEEEEvS1F_EENS_8epilogue10collective18CollectiveEpilogueINS1L_23Sm100TmaWarpSpecializedILi1ELi1ELi32ELb0ELb0EEEJSF_NS5_IJNSX_ISE_SB_EES1Q_EEESG_SJ_SG_SJ_NS1L_6fusion15FusionCallbacksIS1P_NS1S_17LinearCombinationISG_fSG_fLNS_15FloatRoundStyleE2EEESF_S1R_JEEENS4_5SM1004TMEM4LOAD26SM100_TMEM_LOAD_16dp32b32xES14_S1J_NS4_39AutoVectorizingCopyWithAssumedAlignmentILi128EEENS4_14SM90_TMA_STOREES1J_S23_S23_EEEvvEEEEvNT_6ParamsE) ;  /* 0xffffff7c02847950 */ /* 0x000fea0003c3ffff */
        .weak           $__internal_2_$__cuda_sm10x_tcgen05_guardrail_trap_unallocated_columns_being_dealloced
        .type           $__internal_2_$__cuda_sm10x_tcgen05_guardrail_trap_unallocated_columns_being_dealloced,@function
        .size           $__internal_2_$__cuda_sm10x_tcgen05_guardrail_trap_unallocated_columns_being_dealloced,(.L_x_198 - $__internal_2_$__cuda_sm10x_tcgen05_guardrail_trap_unallocated_columns_being_dealloced)
$__internal_2_$__cuda_sm10x_tcgen05_guardrail_trap_unallocated_columns_being_dealloced:
[----:B------:R-:W-:Y:S05]  /*81f0*/  BPT.TRAP 0x1 ;  /* 0x000000040000795c */ /* 0x000fea0000300000 */
[----:B------:R-:W-:-:S04]  /*8200*/  HFMA2 R3, -RZ, RZ, 0, 0 ;  /* 0x00000000ff037431 */ /* 0x000fc800000001ff */
[----:B------:R-:W-:Y:S05]  /*8210*/  RET.REL.NODEC R2 `(_ZN7cutlass13device_kernelINS_4gemm6kernel13GemmUniversalIN4cute5tupleIJiiiiEEENS1_10collective13CollectiveMmaINS1_35MainloopSm100TmaUmmaWarpSpecializedILi27ELi2ELi4ENS5_IJNS4_1CILi1EEESB_SB_EEEEENS5_IJNSA_ILi64EEESE_SE_EEENS_12float_e4m3_tENS5_IJSB_llEEENS_12float_e5m2_tENS5_IJlSB_lEEENS4_8TiledMMAINS4_8MMA_AtomIJNS4_10MMA_TraitsINS4_19SM100_MMA_F8F6F4_SSEJSG_SI_fSE_SE_NS4_17integral_constantINS4_4UMMA5MajorELSQ_1EEENSO_ISQ_LSQ_0EEENSO_INSP_7ScaleInELST_0EEESU_EEEEEENS4_6LayoutISC_NS5_IJNSA_ILi0EEESY_SY_EEEEENS5_IJNS4_10UnderscoreES11_S11_EEEEENS4_13SM90_TMA_LOADENS4_14ComposedLayoutINS4_7SwizzleILi2ELi4ELi3EEENS4_18smem_ptr_flag_bitsILi8EEENSX_INS5_IJSE_NSA_ILi8EEEEEENS5_IJSB_SE_EEEEEEEvNS4_8identityES14_NS15_IS17_S19_NSX_INS5_IJS1A_SE_EEENS5_IJSE_SB_EEEEEEEvS1F_EENS_8epilogue10collective18CollectiveEpilogueINS1L_23Sm100TmaWarpSpecializedILi1ELi1ELi32ELb0ELb0EEEJSF_NS5_IJNSX_ISE_SB_EES1Q_EEESG_SJ_SG_SJ_NS1L_6fusion15FusionCallbacksIS1P_NS1S_17LinearCombinationISG_fSG_fLNS_15FloatRoundStyleE2EEESF_S1R_JEEENS4_5SM1004TMEM4LOAD26SM100_TMEM_LOAD_16dp32b32xES14_S1J_NS4_39AutoVectorizingCopyWithAssumedAlignmentILi128EEENS4_14SM90_TMA_STOREES1J_S23_S23_EEEvvEEEEvNT_6ParamsE) ;  /* 0xffffff7c02787950 */ /* 0x000fea0003c3ffff */
.L_x_197:
[----:B------:R-:W-:-:S00]  /*8220*/  BRA `(.L_x_197) ;  /* 0xfffffffc00fc7947 */ /* 0x000fc0000383ffff */
[----:B------:R-:W-:-:S00]  /*8230*/  NOP ;  /* 0x0000000000007918 */ /* 0x000fc00000000000 */
        /* <DEDUP_REMOVED lines=12> */
.L_x_198:


//--------------------- .nv.global.init           --------------------------
	.section	.nv.global.init,"aw",@progbits
.nv.global.init:
	.type		$str$27,@object
	.size		$str$27,($str$28 - $str$27)
$str$27:
        /*0000*/ 	.byte	0x28, 0x61, 0x64, 0x64, 0x72, 0x65, 0x73, 0x73, 0x20, 0x26, 0x20, 0x6d, 0x61, 0x73, 0x6b, 0x29
        /*0010*/ 	.byte	0x20, 0x3d, 0x3d, 0x20, 0x30, 0x00
	.type		$str$28,@object
	.size		$str$28,($str$26 - $str$28)
$str$28:
        /*0016*/ 	.byte	0x2f, 0x74, 0x6d, 0x70, 0x2f, 0x63, 0x75, 0x74, 0x6c, 0x61, 0x73, 0x73, 0x5f, 0x73, 0x77, 0x65
        /*0026*/ 	.byte	0x65, 0x70, 0x5f, 0x73, 0x72, 0x63, 0x2f, 0x69, 0x6e, 0x63, 0x6c, 0x75, 0x64, 0x65, 0x2f, 0x63
        /*0036*/ 	.byte	0x75, 0x74, 0x65, 0x2f, 0x70, 0x6f, 0x69, 0x6e, 0x74, 0x65, 0x72, 0x5f, 0x66, 0x6c, 0x61, 0x67
        /*0046*/ 	.byte	0x67, 0x65, 0x64, 0x2e, 0x68, 0x70, 0x70, 0x00
	.type		$str$26,@object
	.size		$str$26,($str$25 - $str$26)
$str$26:
        /*004e*/ 	.byte	0x2f, 0x74, 0x6d, 0x70, 0x2f, 0x63, 0x75, 0x74, 0x6c, 0x61, 0x73, 0x73, 0x5f, 0x73, 0x77, 0x65
        /*005e*/ 	.byte	0x65, 0x70, 0x5f, 0x73, 0x72, 0x63, 0x2f, 0x69, 0x6e, 0x63, 0x6c, 0x75, 0x64, 0x65, 0x2f, 0x63
        /*006e*/ 	.byte	0x75, 0x74, 0x65, 0x2f, 0x61, 0x74, 0x6f, 0x6d, 0x2f, 0x63, 0x6f, 0x70, 0x79, 0x5f, 0x74, 0x72
        /*007e*/ 	.byte	0x61, 0x69, 0x74, 0x73, 0x5f, 0x73, 0x6d, 0x31, 0x30, 0x30, 0x2e, 0x68, 0x70, 0x70, 0x00
	.type		$str$25,@object
	.size		$str$25,(__unnamed_1 - $str$25)
$str$25:
        /*008d*/ 	.byte	0x28, 0x28, 0x75, 0x69, 0x6e, 0x74, 0x33, 0x32, 0x5f, 0x74, 0x28, 0x74, 0x68, 0x72, 0x65, 0x61
        /*009d*/ 	.byte	0x64, 0x49, 0x64, 0x78, 0x2e, 0x78, 0x29, 0x20, 0x2f, 0x20, 0x33, 0x32, 0x29, 0x20, 0x25, 0x20
        /*00ad*/ 	.byte	0x34, 0x29, 0x20, 0x3d, 0x3d, 0x20, 0x28, 0x28, 0x28, 0x74, 0x6d, 0x65, 0x6d, 0x5f, 0x61, 0x64
        /*00bd*/ 	.byte	0x64, 0x72, 0x20, 0x3e, 0x3e, 0x20, 0x31, 0x36, 0x29, 0x20, 0x2f, 0x20, 0x33, 0x32, 0x29, 0x20
        /*00cd*/ 	.byte	0x25, 0x20, 0x34, 0x29, 0x00
	.type		__unnamed_1,@object
	.size		__unnamed_1,(__unnamed_2 - __unnamed_1)
__unnamed_1:
        /*00d2*/ 	.byte	0x61, 0x75, 0x74, 0x6f, 0x20, 0x63, 0x75, 0x74, 0x65, 0x3a, 0x3a, 0x61, 0x73, 0x5f, 0x70, 0x6f
        /* <DEDUP_REMOVED lines=24> */
        /*0262*/ 	.byte	0x3c, 0x34, 0x30, 0x39, 0x36, 0x3e, 0x3e, 0x3e, 0x3e, 0x5d, 0x00
	.type		__unnamed_2,@object
	.size		__unnamed_2,(.L_2 - __unnamed_2)
__unnamed_2:
        /* <DEDUP_REMOVED lines=40> */
        /*04ed*/ 	.byte	0x74, 0x65, 0x3a, 0x3a, 0x43, 0x3c, 0x30, 0x3e, 0x3e, 0x3e, 0x3e, 0x5d, 0x00
.L_2:


//--------------------- .nv.shared._ZN7cutlass13device_kernelINS_4gemm6kernel13GemmUniversalIN4cute5tupleIJiiiiEEENS1_10collective13CollectiveMmaINS1_35MainloopSm100TmaUmmaWarpSpecializedILi27ELi2ELi4ENS5_IJNS4_1CILi1EEESB_SB_EEEEENS5_IJNSA_ILi64EEESE_SE_EEENS_12float_e4m3_tENS5_IJSB_llEEENS_12float_e5m2_tENS5_IJlSB_lEEENS4_8TiledMMAINS4_8MMA_AtomIJNS4_10MMA_TraitsINS4_19SM100_MMA_F8F6F4_SSEJSG_SI_fSE_SE_NS4_17integral_constantINS4_4UMMA5MajorELSQ_1EEENSO_ISQ_LSQ_0EEENSO_INSP_7ScaleInELST_0EEESU_EEEEEENS4_6LayoutISC_NS5_IJNSA_ILi0EEESY_SY_EEEEENS5_IJNS4_10UnderscoreES11_S11_EEEEENS4_13SM90_TMA_LOADENS4_14ComposedLayoutINS4_7SwizzleILi2ELi4ELi3EEENS4_18smem_ptr_flag_bitsILi8EEENSX_INS5_IJSE_NSA_ILi8EEEEEENS5_IJSB_SE_EEEEEEEvNS4_8identityES14_NS15_IS17_S19_NSX_INS5_IJS1A_SE_EEENS5_IJSE_SB_EEEEEEEvS1F_EENS_8epilogue10collective18CollectiveEpilogueINS1L_23Sm100TmaWarpSpecializedILi1ELi1ELi32ELb0ELb0EEEJSF_NS5_IJNSX_ISE_SB_EES1Q_EEESG_SJ_SG_SJ_NS1L_6fusion15FusionCallbacksIS1P_NS1S_17LinearCombinationISG_fSG_fLNS_15FloatRoundStyleE2EEESF_S1R_JEEENS4_5SM1004TMEM4LOAD26SM100_TMEM_LOAD_16dp32b32xES14_S1J_NS4_39AutoVectorizingCopyWithAssumedAlignmentILi128EEENS4_14SM90_TMA_STOREES1J_S23_S23_EEEvvEEEEvNT_6ParamsE --------------------------
	.section	.nv.shared._ZN7cutlass13device_kernelINS_4gemm6kernel13GemmUniversalIN4cute5tupleIJiiiiEEENS1_10collective13CollectiveMmaINS1_35MainloopSm100TmaUmmaWarpSpecializedILi27ELi2ELi4ENS5_IJNS4_1CILi1EEESB_SB_EEEEENS5_IJNSA_ILi64EEESE_SE_EEENS_12float_e4m3_tENS5_IJSB_llEEENS_12float_e5m2_tENS5_IJlSB_lEEENS4_8TiledMMAINS4_8MMA_AtomIJNS4_10MMA_TraitsINS4_19SM100_MMA_F8F6F4_SSEJSG_SI_fSE_SE_NS4_17integral_constantINS4_4UMMA5MajorELSQ_1EEENSO_ISQ_LSQ_0EEENSO_INSP_7ScaleInELST_0EEESU_EEEEEENS4_6LayoutISC_NS5_IJNSA_ILi0EEESY_SY_EEEEENS5_IJNS4_10UnderscoreES11_S11_EEEEENS4_13SM90_TMA_LOADENS4_14ComposedLayoutINS4_7SwizzleILi2ELi4ELi3EEENS4_18smem_ptr_flag_bitsILi8EEENSX_INS5_IJSE_NSA_ILi8EEEEEENS5_IJSB_SE_EEEEEEEvNS4_8identityES14_NS15_IS17_S19_NSX_INS5_IJS1A_SE_EEENS5_IJSE_SB_EEEEEEEvS1F_EENS_8epilogue10collective18CollectiveEpilogueINS1L_23Sm100TmaWarpSpecializedILi1ELi1ELi32ELb0ELb0EEEJSF_NS5_IJNSX_ISE_SB_EES1Q_EEESG_SJ_SG_SJ_NS1L_6fusion15FusionCallbacksIS1P_NS1S_17LinearCombinationISG_fSG_fLNS_15FloatRoundStyleE2EEESF_S1R_JEEENS4_5SM1004TMEM4LOAD26SM100_TMEM_LOAD_16dp32b32xES14_S1J_NS4_39AutoVectorizingCopyWithAssumedAlignmentILi128EEENS4_14SM90_TMA_STOREES1J_S23_S23_EEEvvEEEEvNT_6ParamsE,"aw",@nobits
	.sectionflags	@""
	.align	16
	.zero		1024


//--------------------- .nv.shared.reserved.0     --------------------------
	.section	.nv.shared.reserved.0,"aw",@nobits
	.weak		__nv_reservedSMEM_offset_0_alias
	.size		__nv_reservedSMEM_offset_0_alias, 0, 64
	.other		__nv_reservedSMEM_offset_0_alias,@"STO_CUDA_RESERVED_SHARED STV_DEFAULT"
__nv_reservedSMEM_offset_0_alias:
	.zero		0
.nv.shared.reserved.0:
	.zero		64
	.weak		__nv_reservedSMEM_tcgen05_partition
	.type		__nv_reservedSMEM_tcgen05_partition,@object
	.size		__nv_reservedSMEM_tcgen05_partition,(.L_0 - __nv_reservedSMEM_tcgen05_partition)
__nv_reservedSMEM_tcgen05_partition:
	.zero		32
.L_0:


//--------------------- .nv.global                --------------------------
	.section	.nv.global,"aw",@nobits
.nv.global:
	.type		_ZN40_INTERNAL_69693f60_4_k_cu_3d6a6439_325564cute1_E,@object
	.size		_ZN40_INTERNAL_69693f60_4_k_cu_3d6a6439_325564cute1_E,(_ZN40_INTERNAL_69693f60_4_k_cu_3d6a6439_325564cuda3std3__45__cpo6cbeginE - _ZN40_INTERNAL_69693f60_4_k_cu_3d6a6439_325564cute1_E)
_ZN40_INTERNAL_69693f60_4_k_cu_3d6a6439_325564cute1_E:
	.zero		1
	.type		_ZN40_INTERNAL_69693f60_4_k_cu_3d6a6439_325564cuda3std3__45__cpo6cbeginE,@object
	.size		_ZN40_INTERNAL_69693f60_4_k_cu_3d6a6439_325564cuda3std3__45__cpo6cbeginE,(_ZN40_INTERNAL_69693f60_4_k_cu_3d6a6439_325564cuda3std3__48in_placeE - _ZN40_INTERNAL_69693f60_4_k_cu_3d6a6439_325564cuda3std3__45__cpo6cbeginE)
_ZN40_INTERNAL_69693f60_4_k_cu_3d6a6439_325564cuda3std3__45__cpo6cbeginE:
	.zero		1
	.type		_ZN40_INTERNAL_69693f60_4_k_cu_3d6a6439_325564cuda3std3__48in_placeE,@object
	.size		_ZN40_INTERNAL_69693f60_4_k_cu_3d6a6439_325564cuda3std3__48in_placeE,(_ZN40_INTERNAL_69693f60_4_k_cu_3d6a6439_325564cuda3std6ranges3__45__cpo9iter_moveE - _ZN40_INTERNAL_69693f60_4_k_cu_3d6a6439_325564cuda3std3__48in_placeE)
_ZN40_INTERNAL_69693f60_4_k_cu_3d6a6439_325564cuda3std3__48in_placeE:
	.zero		1
	.type		_ZN40_INTERNAL_69693f60_4_k_cu_3d6a6439_325564cuda3std6ranges3__45__cpo9iter_moveE,@object
	.size		_ZN40_INTERNAL_69693f60_4_k_cu_3d6a6439_325564cuda3std6ranges3__45__cpo9iter_moveE,(_ZN40_INTERNAL_69693f60_4_k_cu_3d6a6439_325564cuda3std3__45__cpo5beginE - _ZN40_INTERNAL_69693f60_4_k_cu_3d6a6439_325564cuda3std6ranges3__45__cpo9iter_moveE)
_ZN40_INTERNAL_69693f60_4_k_cu_3d6a6439_325564cuda3std6ranges3__45__cpo9iter_moveE:
	.zero		1
	.type		_ZN40_INTERNAL_69693f60_4_k_cu_3d6a6439_325564cuda3std3__45__cpo5beginE,@object
	.size		_ZN40_INTERNAL_69693f60_4_k_cu_3d6a6439_325564cuda3std3__45__cpo5beginE,(_ZN40_INTERNAL_69693f60_4_k_cu_3d6a6439_325564cuda3std3__442_GLOBAL__N__69693f60_4_k_cu_3d6a6439_325566ignoreE - _ZN40_INTERNAL_69693f60_4_k_cu_3d6a6439_325564cuda3std3__45__cpo5beginE)
_ZN40_INTERNAL_69693f60_4_k_cu_3d6a6439_325564cuda3std3__45__cpo5beginE:
	.zero		1
	.type		_ZN40_INTERNAL_69693f60_4_k_cu_3d6a6439_325564cuda3std3__442_GLOBAL__N__69693f60_4_k_cu_3d6a6439_325566ignoreE,@object
	.size		_ZN40_INTERNAL_69693f60_4_k_cu_3d6a6439_325564cuda3std3__442_GLOBAL__N__69693f60_4_k_cu_3d6a6439_325566ignoreE,(_ZN40_INTERNAL_69693f60_4_k_cu_3d6a6439_325564cute7productE - _ZN40_INTERNAL_69693f60_4_k_cu_3d6a6439_325564cuda3std3__442_GLOBAL__N__69693f60_4_k_cu_3d6a6439_325566ignoreE)
_ZN40_INTERNAL_69693f60_4_k_cu_3d6a6439_325564cuda3std3__442_GLOBAL__N__69693f60_4_k_cu_3d6a6439_325566ignoreE:
	.zero		1
	.type		_ZN40_INTERNAL_69693f60_4_k_cu_3d6a6439_325564cute7productE,@object
	.size		_ZN40_INTERNAL_69693f60_4_k_cu_3d6a6439_325564cute7productE,(_ZN40_INTERNAL_69693f60_4_k_cu_3d6a6439_325564cuda3std3__45__cpo3endE - _ZN40_INTERNAL_69693f60_4_k_cu_3d6a6439_325564cute7productE)
_ZN40_INTERNAL_69693f60_4_k_cu_3d6a6439_325564cute7productE:
	.zero		1
	.type		_ZN40_INTERNAL_69693f60_4_k_cu_3d6a6439_325564cuda3std3__45__cpo3endE,@object
	.size		_ZN40_INTERNAL_69693f60_4_k_cu_3d6a6439_325564cuda3std3__45__cpo3endE,(_ZN40_INTERNAL_69693f60_4_k_cu_3d6a6439_325564cuda3std3__419piecewise_constructE - _ZN40_INTERNAL_69693f60_4_k_cu_3d6a6439_325564cuda3std3__45__cpo3endE)
_ZN40_INTERNAL_69693f60_4_k_cu_3d6a6439_325564cuda3std3__45__cpo3endE:
	.zero		1
	.type		_ZN40_INTERNAL_69693f60_4_k_cu_3d6a6439_325564cuda3std3__419piecewise_constructE,@object
	.size		_ZN40_INTERNAL_69693f60_4_k_cu_3d6a6439_325564cuda3std3__419piecewise_constructE,(_ZN40_INTERNAL_69693f60_4_k_cu_3d6a6439_325564cuda3std3__45__cpo4cendE - _ZN40_INTERNAL_69693f60_4_k_cu_3d6a6439_325564cuda3std3__419piecewise_constructE)
_ZN40_INTERNAL_69693f60_4_k_cu_3d6a6439_325564cuda3std3__419piecewise_constructE:
	.zero		1
	.type		_ZN40_INTERNAL_69693f60_4_k_cu_3d6a6439_325564cuda3std3__45__cpo4cendE,@object
	.size		_ZN40_INTERNAL_69693f60_4_k_cu_3d6a6439_325564cuda3std3__45__cpo4cendE,(_ZN40_INTERNAL_69693f60_4_k_cu_3d6a6439_325564cuda3std6ranges3__45__cpo4swapE - _ZN40_INTERNAL_69693f60_4_k_cu_3d6a6439_325564cuda3std3__45__cpo4cendE)
_ZN40_INTERNAL_69693f60_4_k_cu_3d6a6439_325564cuda3std3__45__cpo4cendE:
	.zero		1
	.type		_ZN40_INTERNAL_69693f60_4_k_cu_3d6a6439_325564cuda3std6ranges3__45__cpo4swapE,@object
	.size		_ZN40_INTERNAL_69693f60_4_k_cu_3d6a6439_325564cuda3std6ranges3__45__cpo4swapE,(.L_10 - _ZN40_INTERNAL_69693f60_4_k_cu_3d6a6439_325564cuda3std6ranges3__45__cpo4swapE)
_ZN40_INTERNAL_69693f60_4_k_cu_3d6a6439_325564cuda3std6ranges3__45__cpo4swapE:
	.zero		1
.L_10:


//--------------------- .nv.constant0._ZN7cutlass13device_kernelINS_4gemm6kernel13GemmUniversalIN4cute5tupleIJiiiiEEENS1_10collective13CollectiveMmaINS1_35MainloopSm100TmaUmmaWarpSpecializedILi27ELi2ELi4ENS5_IJNS4_1CILi1EEESB_SB_EEEEENS5_IJNSA_ILi64EEESE_SE_EEENS_12float_e4m3_tENS5_IJSB_llEEENS_12float_e5m2_tENS5_IJlSB_lEEENS4_8TiledMMAINS4_8MMA_AtomIJNS4_10MMA_TraitsINS4_19SM100_MMA_F8F6F4_SSEJSG_SI_fSE_SE_NS4_17integral_constantINS4_4UMMA5MajorELSQ_1EEENSO_ISQ_LSQ_0EEENSO_INSP_7ScaleInELST_0EEESU_EEEEEENS4_6LayoutISC_NS5_IJNSA_ILi0EEESY_SY_EEEEENS5_IJNS4_10UnderscoreES11_S11_EEEEENS4_13SM90_TMA_LOADENS4_14ComposedLayoutINS4_7SwizzleILi2ELi4ELi3EEENS4_18smem_ptr_flag_bitsILi8EEENSX_INS5_IJSE_NSA_ILi8EEEEEENS5_IJSB_SE_EEEEEEEvNS4_8identityES14_NS15_IS17_S19_NSX_INS5_IJS1A_SE_EEENS5_IJSE_SB_EEEEEEEvS1F_EENS_8epilogue10collective18CollectiveEpilogueINS1L_23Sm100TmaWarpSpecializedILi1ELi1ELi32ELb0ELb0EEEJSF_NS5_IJNSX_ISE_SB_EES1Q_EEESG_SJ_SG_SJ_NS1L_6fusion15FusionCallbacksIS1P_NS1S_17LinearCombinationISG_fSG_fLNS_15FloatRoundStyleE2EEESF_S1R_JEEENS4_5SM1004TMEM4LOAD26SM100_TMEM_LOAD_16dp32b32xES14_S1J_NS4_39AutoVectorizingCopyWithAssumedAlignmentILi128EEENS4_14SM90_TMA_STOREES1J_S23_S23_EEEvvEEEEvNT_6ParamsE --------------------------
	.section	.nv.constant0._ZN7cutlass13device_kernelINS_4gemm6kernel13GemmUniversalIN4cute5tupleIJiiiiEEENS1_10collective13CollectiveMmaINS1_35MainloopSm100TmaUmmaWarpSpecializedILi27ELi2ELi4ENS5_IJNS4_1CILi1EEESB_SB_EEEEENS5_IJNSA_ILi64EEESE_SE_EEENS_12float_e4m3_tENS5_IJSB_llEEENS_12float_e5m2_tENS5_IJlSB_lEEENS4_8TiledMMAINS4_8MMA_AtomIJNS4_10MMA_TraitsINS4_19SM100_MMA_F8F6F4_SSEJSG_SI_fSE_SE_NS4_17integral_constantINS4_4UMMA5MajorELSQ_1EEENSO_ISQ_LSQ_0EEENSO_INSP_7ScaleInELST_0EEESU_EEEEEENS4_6LayoutISC_NS5_IJNSA_ILi0EEESY_SY_EEEEENS5_IJNS4_10UnderscoreES11_S11_EEEEENS4_13SM90_TMA_LOADENS4_14ComposedLayoutINS4_7SwizzleILi2ELi4ELi3EEENS4_18smem_ptr_flag_bitsILi8EEENSX_INS5_IJSE_NSA_ILi8EEEEEENS5_IJSB_SE_EEEEEEEvNS4_8identityES14_NS15_IS17_S19_NSX_INS5_IJS1A_SE_EEENS5_IJSE_SB_EEEEEEEvS1F_EENS_8epilogue10collective18CollectiveEpilogueINS1L_23Sm100TmaWarpSpecializedILi1ELi1ELi32ELb0ELb0EEEJSF_NS5_IJNSX_ISE_SB_EES1Q_EEESG_SJ_SG_SJ_NS1L_6fusion15FusionCallbacksIS1P_NS1S_17LinearCombinationISG_fSG_fLNS_15FloatRoundStyleE2EEESF_S1R_JEEENS4_5SM1004TMEM4LOAD26SM100_TMEM_LOAD_16dp32b32xES14_S1J_NS4_39AutoVectorizingCopyWithAssumedAlignmentILi128EEENS4_14SM90_TMA_STOREES1J_S23_S23_EEEvvEEEEvNT_6ParamsE,"a",@progbits
	.sectionflags	@""
	.align	4
.nv.constant0._ZN7cutlass13device_kernelINS_4gemm6kernel13GemmUniversalIN4cute5tupleIJiiiiEEENS1_10collective13CollectiveMmaINS1_35MainloopSm100TmaUmmaWarpSpecializedILi27ELi2ELi4ENS5_IJNS4_1CILi1EEESB_SB_EEEEENS5_IJNSA_ILi64EEESE_SE_EEENS_12float_e4m3_tENS5_IJSB_llEEENS_12float_e5m2_tENS5_IJlSB_lEEENS4_8TiledMMAINS4_8MMA_AtomIJNS4_10MMA_TraitsINS4_19SM100_MMA_F8F6F4_SSEJSG_SI_fSE_SE_NS4_17integral_constantINS4_4UMMA5MajorELSQ_1EEENSO_ISQ_LSQ_0EEENSO_INSP_7ScaleInELST_0EEESU_EEEEEENS4_6LayoutISC_NS5_IJNSA_ILi0EEESY_SY_EEEEENS5_IJNS4_10UnderscoreES11_S11_EEEEENS4_13SM90_TMA_LOADENS4_14ComposedLayoutINS4_7SwizzleILi2ELi4ELi3EEENS4_18smem_ptr_flag_bitsILi8EEENSX_INS5_IJSE_NSA_ILi8EEEEEENS5_IJSB_SE_EEEEEEEvNS4_8identityES14_NS15_IS17_S19_NSX_INS5_IJS1A_SE_EEENS5_IJSE_SB_EEEEEEEvS1F_EENS_8epilogue10collective18CollectiveEpilogueINS1L_23Sm100TmaWarpSpecializedILi1ELi1ELi32ELb0ELb0EEEJSF_NS5_IJNSX_ISE_SB_EES1Q_EEESG_SJ_SG_SJ_NS1L_6fusion15FusionCallbacksIS1P_NS1S_17LinearCombinationISG_fSG_fLNS_15FloatRoundStyleE2EEESF_S1R_JEEENS4_5SM1004TMEM4LOAD26SM100_TMEM_LOAD_16dp32b32xES14_S1J_NS4_39AutoVectorizingCopyWithAssumedAlignmentILi128EEENS4_14SM90_TMA_STOREES1J_S23_S23_EEEvvEEEEvNT_6ParamsE:
	.zero		2944


//--------------------- SYMBOLS --------------------------

	.type		.nv.reservedSmem.offset0,@object
	.size		.nv.reservedSmem.offset0,0x4
	.type		.nv.reservedSmem.cap,@object
	.size		.nv.reservedSmem.cap,0x4
	.type		__assertfail,@function
